	.target	sm_100a

	.elftype	@"ET_EXEC"


//--------------------- .note.nv.tkinfo           --------------------------
	.section	.note.nv.tkinfo,"",@"SHT_NOTE"
	.sectionflags	@"SHF_NOTE_NV_TKINFO"
	.tkinfo
        /*0018*/ 	.word	0x00000002
        /*0030*/ 	.string	""
        /*0030*/ 	.string	"ptxas"
        /*0030*/ 	.string	"Cuda compilation tools, release 13.0, V13.0.88"
        /*0030*/ 	.string	"Build cuda_13.0.r13.0/compiler.36424714_0"
        /*0030*/ 	.string	"-arch sm_100a -m 64 "



//--------------------- .note.nv.cuinfo           --------------------------
	.section	.note.nv.cuinfo,"",@"SHT_NOTE"
	.sectionflags	@"SHF_NOTE_NV_CUINFO"
        /*0018*/ 	.short	0x0002
        /*001a*/ 	.short	0x0064
        /*001c*/ 	.short	0x0082
	.zero		2


//--------------------- .nv.info                  --------------------------
	.section	.nv.info,"",@"SHT_CUDA_INFO"
	.align	4


	//----- nvinfo : EIATTR_REGCOUNT
	.align		4
        /*0000*/ 	.byte	0x04, 0x2f
        /*0002*/ 	.short	(.L_19 - .L_18)
	.align		4
.L_18:
        /*0004*/ 	.word	index@(_ZN7cutlass13device_kernelINS_4gemm6kernel13GemmUniversalIN4cute5tupleIJiiiiEEENS1_10collective13CollectiveMmaINS1_35MainloopSm100TmaUmmaWarpSpecializedILi10ELi2ELi4ENS5_IJNS4_1CILi2EEENSA_ILi1EEESC_EEEEENS5_IJNSA_ILi256EEENSA_ILi64EEESG_EEENS_6half_tENS5_IJlSC_lEEESI_SJ_NS4_8TiledMMAINS4_8MMA_AtomIJNS4_26SM100_MMA_F16BF16_2x1SM_SSISI_SI_fLi256ELi64ELNS4_4UMMA5MajorE0ELSO_0ELNSN_7ScaleInE0ELSP_0EEEEEENS4_6LayoutINS5_IJSC_SC_SC_EEENS5_IJNSA_ILi0EEESU_SU_EEEEENS5_IJNS4_10UnderscoreESX_SX_EEEEENS4_18SM100_TMA_2SM_LOADENS4_14ComposedLayoutINS4_7SwizzleILi3ELi4ELi3EEENS4_18smem_ptr_flag_bitsILi16EEENSS_INS5_IJNSA_ILi8EEESG_EEENS5_IJSG_SC_EEEEEEEvNS4_8identityES10_S1A_vS1B_EENS_8epilogue10collective18CollectiveEpilogueINS1D_23Sm100TmaWarpSpecializedILi3ELi2ELi32ELb1ELb0EEEJNS5_IJNSA_ILi128EEESG_SG_EEENS5_IJNSS_IS1I_SC_EENSS_INSA_ILi32EEESC_EEEEESI_SJ_SI_SJ_NS1D_6fusion15FusionCallbacksIS1H_NS1O_23LinCombPerRowBiasEltActINS1D_6thread4ReLuESI_fSI_SI_fLi8ELNS_15FloatRoundStyleE2EEES1J_S1N_JEEENS4_5SM1004TMEM4LOAD26SM100_TMEM_LOAD_32dp32b32xENS4_13SM90_TMA_LOADENS11_INS12_ILi2ELi4ELi3EEES15_NSS_INS5_IJS16_S1L_EEENS5_IJS1L_SC_EEEEEEENS4_39AutoVectorizingCopyWithAssumedAlignmentILi128EEENS4_14SM90_TMA_STOREES25_S27_S27_EEEvvEEEEvNT_6ParamsE)
        /*0008*/ 	.word	0x0000007a


	//----- nvinfo : EIATTR_FRAME_SIZE
	.align		4
.L_19:
        /*000c*/ 	.byte	0x04, 0x11
        /*000e*/ 	.short	(.L_21 - .L_20)
	.align		4
.L_20:
        /*0010*/ 	.word	index@($__internal_2_$__cuda_sm10x_tcgen05_guardrail_trap_unallocated_columns_being_dealloced)
        /*0014*/ 	.word	0x00000000


	//----- nvinfo : EIATTR_FRAME_SIZE
	.align		4
.L_21:
        /*0018*/ 	.byte	0x04, 0x11
        /*001a*/ 	.short	(.L_23 - .L_22)
	.align		4
.L_22:
        /*001c*/ 	.word	index@($__internal_1_$__cuda_sm10x_tcgen05_guardrail_trap_phase_invalid_during_alloc)
        /*0020*/ 	.word	0x00000000


	//----- nvinfo : EIATTR_FRAME_SIZE
	.align		4
.L_23:
        /*0024*/ 	.byte	0x04, 0x11
        /*0026*/ 	.short	(.L_25 - .L_24)
	.align		4
.L_24:
        /*0028*/ 	.word	index@($__internal_0_$__cuda_sm10x_tcgen05_guardrail_trap_col_being_dealloced_not_returned_by_alloc)
        /*002c*/ 	.word	0x00000000


	//----- nvinfo : EIATTR_FRAME_SIZE
	.align		4
.L_25:
        /*0030*/ 	.byte	0x04, 0x11
        /*0032*/ 	.short	(.L_27 - .L_26)
	.align		4
.L_26:
        /*0034*/ 	.word	index@(_ZN7cutlass13device_kernelINS_4gemm6kernel13GemmUniversalIN4cute5tupleIJiiiiEEENS1_10collective13CollectiveMmaINS1_35MainloopSm100TmaUmmaWarpSpecializedILi10ELi2ELi4ENS5_IJNS4_1CILi2EEENSA_ILi1EEESC_EEEEENS5_IJNSA_ILi256EEENSA_ILi64EEESG_EEENS_6half_tENS5_IJlSC_lEEESI_SJ_NS4_8TiledMMAINS4_8MMA_AtomIJNS4_26SM100_MMA_F16BF16_2x1SM_SSISI_SI_fLi256ELi64ELNS4_4UMMA5MajorE0ELSO_0ELNSN_7ScaleInE0ELSP_0EEEEEENS4_6LayoutINS5_IJSC_SC_SC_EEENS5_IJNSA_ILi0EEESU_SU_EEEEENS5_IJNS4_10UnderscoreESX_SX_EEEEENS4_18SM100_TMA_2SM_LOADENS4_14ComposedLayoutINS4_7SwizzleILi3ELi4ELi3EEENS4_18smem_ptr_flag_bitsILi16EEENSS_INS5_IJNSA_ILi8EEESG_EEENS5_IJSG_SC_EEEEEEEvNS4_8identityES10_S1A_vS1B_EENS_8epilogue10collective18CollectiveEpilogueINS1D_23Sm100TmaWarpSpecializedILi3ELi2ELi32ELb1ELb0EEEJNS5_IJNSA_ILi128EEESG_SG_EEENS5_IJNSS_IS1I_SC_EENSS_INSA_ILi32EEESC_EEEEESI_SJ_SI_SJ_NS1D_6fusion15FusionCallbacksIS1H_NS1O_23LinCombPerRowBiasEltActINS1D_6thread4ReLuESI_fSI_SI_fLi8ELNS_15FloatRoundStyleE2EEES1J_S1N_JEEENS4_5SM1004TMEM4LOAD26SM100_TMEM_LOAD_32dp32b32xENS4_13SM90_TMA_LOADENS11_INS12_ILi2ELi4ELi3EEES15_NSS_INS5_IJS16_S1L_EEENS5_IJS1L_SC_EEEEEEENS4_39AutoVectorizingCopyWithAssumedAlignmentILi128EEENS4_14SM90_TMA_STOREES25_S27_S27_EEEvvEEEEvNT_6ParamsE)
        /*0038*/ 	.word	0x00000000


	//----- nvinfo : EIATTR_MIN_STACK_SIZE
	.align		4
.L_27:
        /*003c*/ 	.byte	0x04, 0x12
        /*003e*/ 	.short	(.L_29 - .L_28)
	.align		4
.L_28:
        /*0040*/ 	.word	index@(_ZN7cutlass13device_kernelINS_4gemm6kernel13GemmUniversalIN4cute5tupleIJiiiiEEENS1_10collective13CollectiveMmaINS1_35MainloopSm100TmaUmmaWarpSpecializedILi10ELi2ELi4ENS5_IJNS4_1CILi2EEENSA_ILi1EEESC_EEEEENS5_IJNSA_ILi256EEENSA_ILi64EEESG_EEENS_6half_tENS5_IJlSC_lEEESI_SJ_NS4_8TiledMMAINS4_8MMA_AtomIJNS4_26SM100_MMA_F16BF16_2x1SM_SSISI_SI_fLi256ELi64ELNS4_4UMMA5MajorE0ELSO_0ELNSN_7ScaleInE0ELSP_0EEEEEENS4_6LayoutINS5_IJSC_SC_SC_EEENS5_IJNSA_ILi0EEESU_SU_EEEEENS5_IJNS4_10UnderscoreESX_SX_EEEEENS4_18SM100_TMA_2SM_LOADENS4_14ComposedLayoutINS4_7SwizzleILi3ELi4ELi3EEENS4_18smem_ptr_flag_bitsILi16EEENSS_INS5_IJNSA_ILi8EEESG_EEENS5_IJSG_SC_EEEEEEEvNS4_8identityES10_S1A_vS1B_EENS_8epilogue10collective18CollectiveEpilogueINS1D_23Sm100TmaWarpSpecializedILi3ELi2ELi32ELb1ELb0EEEJNS5_IJNSA_ILi128EEESG_SG_EEENS5_IJNSS_IS1I_SC_EENSS_INSA_ILi32EEESC_EEEEESI_SJ_SI_SJ_NS1D_6fusion15FusionCallbacksIS1H_NS1O_23LinCombPerRowBiasEltActINS1D_6thread4ReLuESI_fSI_SI_fLi8ELNS_15FloatRoundStyleE2EEES1J_S1N_JEEENS4_5SM1004TMEM4LOAD26SM100_TMEM_LOAD_32dp32b32xENS4_13SM90_TMA_LOADENS11_INS12_ILi2ELi4ELi3EEES15_NSS_INS5_IJS16_S1L_EEENS5_IJS1L_SC_EEEEEEENS4_39AutoVectorizingCopyWithAssumedAlignmentILi128EEENS4_14SM90_TMA_STOREES25_S27_S27_EEEvvEEEEvNT_6ParamsE)
        /*0044*/ 	.word	0x00000000
.L_29:


//--------------------- .nv.compat                --------------------------
	.section	.nv.compat,"",@"SHT_CUDA_COMPAT_INFO"
	.align	4
        /*0000*/ 	.byte	0x02, 0x09, 0x01, 0x00, 0x02, 0x02, 0x02, 0x00, 0x02, 0x05, 0x05, 0x00, 0x03, 0x07, 0x01, 0x01
        /*0010*/ 	.byte	0x02, 0x03, 0x01, 0x00, 0x02, 0x06, 0x01, 0x00, 0x04, 0x0b, 0x08, 0x00, 0x09, 0x00, 0x00, 0x00
        /*0020*/ 	.byte	0x00, 0x00, 0x00, 0x00


//--------------------- .nv.info._ZN7cutlass13device_kernelINS_4gemm6kernel13GemmUniversalIN4cute5tupleIJiiiiEEENS1_10collective13CollectiveMmaINS1_35MainloopSm100TmaUmmaWarpSpecializedILi10ELi2ELi4ENS5_IJNS4_1CILi2EEENSA_ILi1EEESC_EEEEENS5_IJNSA_ILi256EEENSA_ILi64EEESG_EEENS_6half_tENS5_IJlSC_lEEESI_SJ_NS4_8TiledMMAINS4_8MMA_AtomIJNS4_26SM100_MMA_F16BF16_2x1SM_SSISI_SI_fLi256ELi64ELNS4_4UMMA5MajorE0ELSO_0ELNSN_7ScaleInE0ELSP_0EEEEEENS4_6LayoutINS5_IJSC_SC_SC_EEENS5_IJNSA_ILi0EEESU_SU_EEEEENS5_IJNS4_10UnderscoreESX_SX_EEEEENS4_18SM100_TMA_2SM_LOADENS4_14ComposedLayoutINS4_7SwizzleILi3ELi4ELi3EEENS4_18smem_ptr_flag_bitsILi16EEENSS_INS5_IJNSA_ILi8EEESG_EEENS5_IJSG_SC_EEEEEEEvNS4_8identityES10_S1A_vS1B_EENS_8epilogue10collective18CollectiveEpilogueINS1D_23Sm100TmaWarpSpecializedILi3ELi2ELi32ELb1ELb0EEEJNS5_IJNSA_ILi128EEESG_SG_EEENS5_IJNSS_IS1I_SC_EENSS_INSA_ILi32EEESC_EEEEESI_SJ_SI_SJ_NS1D_6fusion15FusionCallbacksIS1H_NS1O_23LinCombPerRowBiasEltActINS1D_6thread4ReLuESI_fSI_SI_fLi8ELNS_15FloatRoundStyleE2EEES1J_S1N_JEEENS4_5SM1004TMEM4LOAD26SM100_TMEM_LOAD_32dp32b32xENS4_13SM90_TMA_LOADENS11_INS12_ILi2ELi4ELi3EEES15_NSS_INS5_IJS16_S1L_EEENS5_IJS1L_SC_EEEEEEENS4_39AutoVectorizingCopyWithAssumedAlignmentILi128EEENS4_14SM90_TMA_STOREES25_S27_S27_EEEvvEEEEvNT_6ParamsE --------------------------
	.section	.nv.info._ZN7cutlass13device_kernelINS_4gemm6kernel13GemmUniversalIN4cute5tupleIJiiiiEEENS1_10collective13CollectiveMmaINS1_35MainloopSm100TmaUmmaWarpSpecializedILi10ELi2ELi4ENS5_IJNS4_1CILi2EEENSA_ILi1EEESC_EEEEENS5_IJNSA_ILi256EEENSA_ILi64EEESG_EEENS_6half_tENS5_IJlSC_lEEESI_SJ_NS4_8TiledMMAINS4_8MMA_AtomIJNS4_26SM100_MMA_F16BF16_2x1SM_SSISI_SI_fLi256ELi64ELNS4_4UMMA5MajorE0ELSO_0ELNSN_7ScaleInE0ELSP_0EEEEEENS4_6LayoutINS5_IJSC_SC_SC_EEENS5_IJNSA_ILi0EEESU_SU_EEEEENS5_IJNS4_10UnderscoreESX_SX_EEEEENS4_18SM100_TMA_2SM_LOADENS4_14ComposedLayoutINS4_7SwizzleILi3ELi4ELi3EEENS4_18smem_ptr_flag_bitsILi16EEENSS_INS5_IJNSA_ILi8EEESG_EEENS5_IJSG_SC_EEEEEEEvNS4_8identityES10_S1A_vS1B_EENS_8epilogue10collective18CollectiveEpilogueINS1D_23Sm100TmaWarpSpecializedILi3ELi2ELi32ELb1ELb0EEEJNS5_IJNSA_ILi128EEESG_SG_EEENS5_IJNSS_IS1I_SC_EENSS_INSA_ILi32EEESC_EEEEESI_SJ_SI_SJ_NS1D_6fusion15FusionCallbacksIS1H_NS1O_23LinCombPerRowBiasEltActINS1D_6thread4ReLuESI_fSI_SI_fLi8ELNS_15FloatRoundStyleE2EEES1J_S1N_JEEENS4_5SM1004TMEM4LOAD26SM100_TMEM_LOAD_32dp32b32xENS4_13SM90_TMA_LOADENS11_INS12_ILi2ELi4ELi3EEES15_NSS_INS5_IJS16_S1L_EEENS5_IJS1L_SC_EEEEEEENS4_39AutoVectorizingCopyWithAssumedAlignmentILi128EEENS4_14SM90_TMA_STOREES25_S27_S27_EEEvvEEEEvNT_6ParamsE,"",@"SHT_CUDA_INFO"
	.sectionflags	@""
	.align	4


	//----- nvinfo : EIATTR_CUDA_API_VERSION
	.align		4
        /*0000*/ 	.byte	0x04, 0x37
        /*0002*/ 	.short	(.L_31 - .L_30)
.L_30:
        /*0004*/ 	.word	0x00000082


	//----- nvinfo : EIATTR_KPARAM_INFO
	.align		4
.L_31:
        /*0008*/ 	.byte	0x04, 0x17
        /*000a*/ 	.short	(.L_33 - .L_32)
.L_32:
        /*000c*/ 	.word	0x00000000
        /*0010*/ 	.short	0x0000
        /*0012*/ 	.short	0x0000
        /*0014*/ 	.byte	0x00, 0xf0, 0x01, 0x20


	//----- nvinfo : EIATTR_AT_ENTRY_FRAGMENTS
	.align		4
.L_33:
        /*0018*/ 	.byte	0x04, 0x4f
        /*001a*/ 	.short	(.L_35 - .L_34)


	//   ....[0]....
.L_34:
        /*001c*/ 	.word	0x00000007


	//----- nvinfo : EIATTR_RESERVED_SMEM_USED
	.align		4
.L_35:
        /*0020*/ 	.byte	0x01, 0x41
	.zero		2


	//----- nvinfo : EIATTR_SPARSE_MMA_MASK
	.align		4
        /*0024*/ 	.byte	0x03, 0x50
        /*0026*/ 	.short	0x0000


	//----- nvinfo : EIATTR_TCGEN05_2CTA_USED
	.align		4
        /*0028*/ 	.byte	0x01, 0x52
	.zero		2


	//----- nvinfo : EIATTR_MAXREG_COUNT
	.align		4
        /*002c*/ 	.byte	0x03, 0x1b
        /*002e*/ 	.short	0x00ff


	//----- nvinfo : EIATTR_NUM_BARRIERS
	.align		4
        /*0030*/ 	.byte	0x02, 0x4c
        /*0032*/ 	.byte	0x07
	.zero		1


	//----- nvinfo : EIATTR_EXTERNS
	.align		4
        /*0034*/ 	.byte	0x04, 0x0f
        /*0036*/ 	.short	(.L_37 - .L_36)


	//   ....[0]....
	.align		4
.L_36:
        /*0038*/ 	.word	index@(__assertfail)


	//----- nvinfo : EIATTR_MERCURY_ISA_VERSION
	.align		4
.L_37:
        /*003c*/ 	.byte	0x03, 0x5f
        /*003e*/ 	.short	0x0101


	//----- nvinfo : EIATTR_INT_WARP_WIDE_INSTR_OFFSETS
	.align		4
        /*0040*/ 	.byte	0x04, 0x31
        /*0042*/ 	.short	(.L_39 - .L_38)


	//   ....[0]....
.L_38:
        /*0044*/ 	.word	0x00000db0


	//   ....[1]....
        /*0048*/ 	.word	0x00000e50


	//   ....[2]....
        /*004c*/ 	.word	0x000021a0


	//   ....[3]....
        /*0050*/ 	.word	0x000043c0


	//   ....[4]....
        /*0054*/ 	.word	0x000043f0


	//   ....[5]....
        /*0058*/ 	.word	0x00004440


	//   ....[6]....
        /*005c*/ 	.word	0x00004d30


	//   ....[7]....
        /*0060*/ 	.word	0x00004d50


	//   ....[8]....
        /*0064*/ 	.word	0x00005020


	//   ....[9]....
        /*0068*/ 	.word	0x00005150


	//----- nvinfo : EIATTR_COOP_GROUP_MASK_REGIDS
	.align		4
.L_39:
        /*006c*/ 	.byte	0x04, 0x29
        /*006e*/ 	.short	(.L_41 - .L_40)


	//   ....[0]....
.L_40:
        /*0070*/ 	.word	0xffffffff


	//   ....[1]....
        /*0074*/ 	.word	0xffffffff


	//   ....[2]....
        /*0078*/ 	.word	0xffffffff


	//   ....[3]....
        /*007c*/ 	.word	0xffffffff


	//   ....[4]....
        /*0080*/ 	.word	0xffffffff


	//   ....[5]....
        /*0084*/ 	.word	0xffffffff


	//   ....[6]....
        /*0088*/ 	.word	0xffffffff


	//   ....[7]....
        /*008c*/ 	.word	0xffffffff


	//   ....[8]....
        /*0090*/ 	.word	0xffffffff


	//   ....[9]....
        /*0094*/ 	.word	0xffffffff


	//   ....[10]....
        /*0098*/ 	.word	0xffffffff


	//   ....[11]....
        /*009c*/ 	.word	0xffffffff


	//   ....[12]....
        /*00a0*/ 	.word	0xffffffff


	//   ....[13]....
        /*00a4*/ 	.word	0xffffffff


	//----- nvinfo : EIATTR_COOP_GROUP_INSTR_OFFSETS
	.align		4
.L_41:
        /*00a8*/ 	.byte	0x04, 0x28
        /*00aa*/ 	.short	(.L_43 - .L_42)


	//   ....[0]....
.L_42:
        /*00ac*/ 	.word	0x000000c0


	//   ....[1]....
        /*00b0*/ 	.word	0x000004d0


	//   ....[2]....
        /*00b4*/ 	.word	0x00000740


	//   ....[3]....
        /*00b8*/ 	.word	0x000008b0


	//   ....[4]....
        /*00bc*/ 	.word	0x000009a0


	//   ....[5]....
        /*00c0*/ 	.word	0x00000b00


	//   ....[6]....
        /*00c4*/ 	.word	0x00000c90


	//   ....[7]....
        /*00c8*/ 	.word	0x00000ed0


	//   ....[8]....
        /*00cc*/ 	.word	0x00002080


	//   ....[9]....
        /*00d0*/ 	.word	0x000031b0


	//   ....[10]....
        /*00d4*/ 	.word	0x00003680


	//   ....[11]....
        /*00d8*/ 	.word	0x000036b0


	//   ....[12]....
        /*00dc*/ 	.word	0x000042d0


	//   ....[13]....
        /*00e0*/ 	.word	0x000044e0


	//----- nvinfo : EIATTR_VRC_CTA_INIT_COUNT
	.align		4
.L_43:
        /*00e4*/ 	.byte	0x02, 0x4a
        /*00e6*/ 	.byte	0x80
	.zero		1


	//----- nvinfo : EIATTR_SYSCALL_OFFSETS
	.align		4
        /*00e8*/ 	.byte	0x04, 0x46
        /*00ea*/ 	.short	(.L_45 - .L_44)


	//   ....[0]....
.L_44:
        /*00ec*/ 	.word	0x00005d70


	//   ....[1]....
        /*00f0*/ 	.word	0x00005e60


	//   ....[2]....
        /*00f4*/ 	.word	0x00006840


	//   ....[3]....
        /*00f8*/ 	.word	0x000074f0


	//----- nvinfo : EIATTR_MBARRIER_INSTR_OFFSETS
	.align		4
.L_45:
        /*00fc*/ 	.byte	0x04, 0x39
        /*00fe*/ 	.short	(.L_47 - .L_46)


	//   ....[0]....
.L_46:
        /*0100*/ 	.word	0x000005e0
        /*0104*/ 	.word	0x000000ff
        /*0108*/ 	.word	0x00000000
        /*010c*/ 	.short	0x0100
        /*010e*/ 	.byte	0x08
	.zero		1


	//   ....[1]....
        /*0110*/ 	.word	0x000005f0
        /*0114*/ 	.word	0x000000ff
        /*0118*/ 	.word	0x00000050
        /*011c*/ 	.short	0x0100
        /*011e*/ 	.byte	0x08
	.zero		1


	//   ....[2]....
        /*0120*/ 	.word	0x00000600
        /*0124*/ 	.word	0x000000ff
        /*0128*/ 	.word	0x00000008
        /*012c*/ 	.short	0x0100
        /*012e*/ 	.byte	0x08
	.zero		1


	//   ....[3]....
        /*0130*/ 	.word	0x00000610
        /*0134*/ 	.word	0x000000ff
        /*0138*/ 	.word	0x00000058
        /*013c*/ 	.short	0x0100
        /*013e*/ 	.byte	0x08
	.zero		1


	//   ....[4]....
        /*0140*/ 	.word	0x00000620
        /*0144*/ 	.word	0x000000ff
        /*0148*/ 	.word	0x00000010
        /*014c*/ 	.short	0x0100
        /*014e*/ 	.byte	0x08
	.zero		1


	//   ....[5]....
        /*0150*/ 	.word	0x00000630
        /*0154*/ 	.word	0x000000ff
        /*0158*/ 	.word	0x00000060
        /*015c*/ 	.short	0x0100
        /*015e*/ 	.byte	0x08
	.zero		1


	//   ....[6]....
        /*0160*/ 	.word	0x00000640
        /*0164*/ 	.word	0x000000ff
        /*0168*/ 	.word	0x00000018
        /*016c*/ 	.short	0x0100
        /*016e*/ 	.byte	0x08
	.zero		1


	//   ....[7]....
        /*0170*/ 	.word	0x00000650
        /*0174*/ 	.word	0x000000ff
        /*0178*/ 	.word	0x00000068
        /*017c*/ 	.short	0x0100
        /*017e*/ 	.byte	0x08
	.zero		1


	//   ....[8]....
        /*0180*/ 	.word	0x00000660
        /*0184*/ 	.word	0x000000ff
        /*0188*/ 	.word	0x00000020
        /*018c*/ 	.short	0x0100
        /*018e*/ 	.byte	0x08
	.zero		1


	//   ....[9]....
        /*0190*/ 	.word	0x00000670
        /*0194*/ 	.word	0x000000ff
        /*0198*/ 	.word	0x00000070
        /*019c*/ 	.short	0x0100
        /*019e*/ 	.byte	0x08
	.zero		1


	//   ....[10]....
        /*01a0*/ 	.word	0x00000680
        /*01a4*/ 	.word	0x000000ff
        /*01a8*/ 	.word	0x00000028
        /*01ac*/ 	.short	0x0100
        /*01ae*/ 	.byte	0x08
	.zero		1


	//   ....[11]....
        /*01b0*/ 	.word	0x00000690
        /*01b4*/ 	.word	0x000000ff
        /*01b8*/ 	.word	0x00000078
        /*01bc*/ 	.short	0x0100
        /*01be*/ 	.byte	0x08
	.zero		1


	//   ....[12]....
        /*01c0*/ 	.word	0x000006a0
        /*01c4*/ 	.word	0x000000ff
        /*01c8*/ 	.word	0x00000030
        /*01cc*/ 	.short	0x0100
        /*01ce*/ 	.byte	0x08
	.zero		1


	//   ....[13]....
        /*01d0*/ 	.word	0x000006b0
        /*01d4*/ 	.word	0x000000ff
        /*01d8*/ 	.word	0x00000080
        /*01dc*/ 	.short	0x0100
        /*01de*/ 	.byte	0x08
	.zero		1


	//   ....[14]....
        /*01e0*/ 	.word	0x000006c0
        /*01e4*/ 	.word	0x000000ff
        /*01e8*/ 	.word	0x00000038
        /*01ec*/ 	.short	0x0100
        /*01ee*/ 	.byte	0x08
	.zero		1


	//   ....[15]....
        /*01f0*/ 	.word	0x000006d0
        /*01f4*/ 	.word	0x000000ff
        /*01f8*/ 	.word	0x00000088
        /*01fc*/ 	.short	0x0100
        /*01fe*/ 	.byte	0x08
	.zero		1


	//   ....[16]....
        /*0200*/ 	.word	0x000006e0
        /*0204*/ 	.word	0x000000ff
        /*0208*/ 	.word	0x00000040
        /*020c*/ 	.short	0x0100
        /*020e*/ 	.byte	0x08
	.zero		1


	//   ....[17]....
        /*0210*/ 	.word	0x000006f0
        /*0214*/ 	.word	0x000000ff
        /*0218*/ 	.word	0x00000090
        /*021c*/ 	.short	0x0100
        /*021e*/ 	.byte	0x08
	.zero		1


	//   ....[18]....
        /*0220*/ 	.word	0x00000700
        /*0224*/ 	.word	0x000000ff
        /*0228*/ 	.word	0x00000048
        /*022c*/ 	.short	0x0100
        /*022e*/ 	.byte	0x08
	.zero		1


	//   ....[19]....
        /*0230*/ 	.word	0x00000710
        /*0234*/ 	.word	0x000000ff
        /*0238*/ 	.word	0x00000098
        /*023c*/ 	.short	0x0100
        /*023e*/ 	.byte	0x08
	.zero		1


	//   ....[20]....
        /*0240*/ 	.word	0x00000840
        /*0244*/ 	.word	0x000000ff
        /*0248*/ 	.word	0x000000a0
        /*024c*/ 	.short	0x0100
        /*024e*/ 	.byte	0x09
	.zero		1


	//   ....[21]....
        /*0250*/ 	.word	0x00000850
        /*0254*/ 	.word	0x000000ff
        /*0258*/ 	.word	0x000000b8
        /*025c*/ 	.short	0x0100
        /*025e*/ 	.byte	0x09
	.zero		1


	//   ....[22]....
        /*0260*/ 	.word	0x00000860
        /*0264*/ 	.word	0x000000ff
        /*0268*/ 	.word	0x000000a8
        /*026c*/ 	.short	0x0100
        /*026e*/ 	.byte	0x09
	.zero		1


	//   ....[23]....
        /*0270*/ 	.word	0x00000870
        /*0274*/ 	.word	0x000000ff
        /*0278*/ 	.word	0x000000c0
        /*027c*/ 	.short	0x0100
        /*027e*/ 	.byte	0x09
	.zero		1


	//   ....[24]....
        /*0280*/ 	.word	0x00000880
        /*0284*/ 	.word	0x000000ff
        /*0288*/ 	.word	0x000000b0
        /*028c*/ 	.short	0x0100
        /*028e*/ 	.byte	0x09
	.zero		1


	//   ....[25]....
        /*0290*/ 	.word	0x00000890
        /*0294*/ 	.word	0x000000ff
        /*0298*/ 	.word	0x000000c8
        /*029c*/ 	.short	0x0100
        /*029e*/ 	.byte	0x09
	.zero		1


	//   ....[26]....
        /*02a0*/ 	.word	0x00000970
        /*02a4*/ 	.word	0x000000ff
        /*02a8*/ 	.word	0x000000d0
        /*02ac*/ 	.short	0x0100
        /*02ae*/ 	.byte	0x08
	.zero		1


	//   ....[27]....
        /*02b0*/ 	.word	0x00000980
        /*02b4*/ 	.word	0x000000ff
        /*02b8*/ 	.word	0x000000d8
        /*02bc*/ 	.short	0x0100
        /*02be*/ 	.byte	0x08
	.zero		1


	//   ....[28]....
        /*02c0*/ 	.word	0x00000ab0
        /*02c4*/ 	.word	0x000000ff
        /*02c8*/ 	.word	0x000000e0
        /*02cc*/ 	.short	0x0100
        /*02ce*/ 	.byte	0x08
	.zero		1


	//   ....[29]....
        /*02d0*/ 	.word	0x00000ac0
        /*02d4*/ 	.word	0x000000ff
        /*02d8*/ 	.word	0x000000f0
        /*02dc*/ 	.short	0x0100
        /*02de*/ 	.byte	0x08
	.zero		1


	//   ....[30]....
        /*02e0*/ 	.word	0x00000ad0
        /*02e4*/ 	.word	0x000000ff
        /*02e8*/ 	.word	0x000000e8
        /*02ec*/ 	.short	0x0100
        /*02ee*/ 	.byte	0x08
	.zero		1


	//   ....[31]....
        /*02f0*/ 	.word	0x00000ae0
        /*02f4*/ 	.word	0x000000ff
        /*02f8*/ 	.word	0x000000f8
        /*02fc*/ 	.short	0x0100
        /*02fe*/ 	.byte	0x08
	.zero		1


	//   ....[32]....
        /*0300*/ 	.word	0x00000c00
        /*0304*/ 	.word	0x000000ff
        /*0308*/ 	.word	0x00000100
        /*030c*/ 	.short	0x0100
        /*030e*/ 	.byte	0x09
	.zero		1


	//   ....[33]....
        /*0310*/ 	.word	0x00000c10
        /*0314*/ 	.word	0x000000ff
        /*0318*/ 	.word	0x00000120
        /*031c*/ 	.short	0x0100
        /*031e*/ 	.byte	0x09
	.zero		1


	//   ....[34]....
        /*0320*/ 	.word	0x00000c20
        /*0324*/ 	.word	0x000000ff
        /*0328*/ 	.word	0x00000108
        /*032c*/ 	.short	0x0100
        /*032e*/ 	.byte	0x09
	.zero		1


	//   ....[35]....
        /*0330*/ 	.word	0x00000c30
        /*0334*/ 	.word	0x000000ff
        /*0338*/ 	.word	0x00000128
        /*033c*/ 	.short	0x0100
        /*033e*/ 	.byte	0x09
	.zero		1


	//   ....[36]....
        /*0340*/ 	.word	0x00000c40
        /*0344*/ 	.word	0x000000ff
        /*0348*/ 	.word	0x00000110
        /*034c*/ 	.short	0x0100
        /*034e*/ 	.byte	0x09
	.zero		1


	//   ....[37]....
        /*0350*/ 	.word	0x00000c50
        /*0354*/ 	.word	0x000000ff
        /*0358*/ 	.word	0x00000130
        /*035c*/ 	.short	0x0100
        /*035e*/ 	.byte	0x09
	.zero		1


	//   ....[38]....
        /*0360*/ 	.word	0x00000c60
        /*0364*/ 	.word	0x000000ff
        /*0368*/ 	.word	0x00000118
        /*036c*/ 	.short	0x0100
        /*036e*/ 	.byte	0x09
	.zero		1


	//   ....[39]....
        /*0370*/ 	.word	0x00000c70
        /*0374*/ 	.word	0x000000ff
        /*0378*/ 	.word	0x00000138
        /*037c*/ 	.short	0x0100
        /*037e*/ 	.byte	0x09
	.zero		1


	//   ....[40]....
        /*0380*/ 	.word	0x00000d60
        /*0384*/ 	.word	0x000000ff
        /*0388*/ 	.word	0x00000140
        /*038c*/ 	.short	0x0100
        /*038e*/ 	.byte	0x08
	.zero		1


	//   ....[41]....
        /*0390*/ 	.word	0x00000d70
        /*0394*/ 	.word	0x000000ff
        /*0398*/ 	.word	0x00000150
        /*039c*/ 	.short	0x0100
        /*039e*/ 	.byte	0x08
	.zero		1


	//   ....[42]....
        /*03a0*/ 	.word	0x00000d80
        /*03a4*/ 	.word	0x000000ff
        /*03a8*/ 	.word	0x00000148
        /*03ac*/ 	.short	0x0100
        /*03ae*/ 	.byte	0x08
	.zero		1


	//   ....[43]....
        /*03b0*/ 	.word	0x00000d90
        /*03b4*/ 	.word	0x000000ff
        /*03b8*/ 	.word	0x00000158
        /*03bc*/ 	.short	0x0100
        /*03be*/ 	.byte	0x08
	.zero		1


	//   ....[44]....
        /*03c0*/ 	.word	0x00000e80
        /*03c4*/ 	.word	0x000000ff
        /*03c8*/ 	.word	0x00000160
        /*03cc*/ 	.short	0x0100
        /*03ce*/ 	.byte	0x06
	.zero		1


	//   ....[45]....
        /*03d0*/ 	.word	0x00001870
        /*03d4*/ 	.word	0x00000002
        /*03d8*/ 	.word	0x00000150
        /*03dc*/ 	.short	0x010a
        /*03de*/ 	.byte	0xff
	.zero		1


	//   ....[46]....
        /*03e0*/ 	.word	0x000018a0
        /*03e4*/ 	.word	0x00000002
        /*03e8*/ 	.word	0x00000140
        /*03ec*/ 	.short	0x0101
        /*03ee*/ 	.byte	0xff
	.zero		1


	//   ....[47]....
        /*03f0*/ 	.word	0x00001970
        /*03f4*/ 	.word	0x000000ff
        /*03f8*/ 	.word	0x00000050
        /*03fc*/ 	.short	0x010a
        /*03fe*/ 	.byte	0x08
	.zero		1


	//   ....[48]....
        /*0400*/ 	.word	0x00001a70
        /*0404*/ 	.word	0x000000ff
        /*0408*/ 	.word	0x00000050
        /*040c*/ 	.short	0x010a
        /*040e*/ 	.byte	0x21
	.zero		1


	//   ....[49]....
        /*0410*/ 	.word	0x00001c20
        /*0414*/ 	.word	0x000000ff
        /*0418*/ 	.word	0x00000050
        /*041c*/ 	.short	0x010a
        /*041e*/ 	.byte	0x08
	.zero		1


	//   ....[50]....
        /*0420*/ 	.word	0x00001d40
        /*0424*/ 	.word	0x000000ff
        /*0428*/ 	.word	0x000000d8
        /*042c*/ 	.short	0x0101
        /*042e*/ 	.byte	0x04
	.zero		1


	//   ....[51]....
        /*0430*/ 	.word	0x00001d50
        /*0434*/ 	.word	0x000000ff
        /*0438*/ 	.word	0x00000050
        /*043c*/ 	.short	0x010a
        /*043e*/ 	.byte	0x08
	.zero		1


	//   ....[52]....
        /*0440*/ 	.word	0x00001dd0
        /*0444*/ 	.word	0x000000ff
        /*0448*/ 	.word	0x00000050
        /*044c*/ 	.short	0x010a
        /*044e*/ 	.byte	0x11
	.zero		1


	//   ....[53]....
        /*0450*/ 	.word	0x00001f60
        /*0454*/ 	.word	0x000000ff
        /*0458*/ 	.word	0x00000050
        /*045c*/ 	.short	0x010a
        /*045e*/ 	.byte	0x08
	.zero		1


	//   ....[54]....
        /*0460*/ 	.word	0x000020b0
        /*0464*/ 	.word	0x00000002
        /*0468*/ 	.word	0x000000e0
        /*046c*/ 	.short	0x010a
        /*046e*/ 	.byte	0xff
	.zero		1


	//   ....[55]....
        /*0470*/ 	.word	0x00002170
        /*0474*/ 	.word	0x00000002
        /*0478*/ 	.word	0x00000000
        /*047c*/ 	.short	0x0101
        /*047e*/ 	.byte	0xff
	.zero		1


	//   ....[56]....
        /*0480*/ 	.word	0x000026d0
        /*0484*/ 	.word	0x000000ff
        /*0488*/ 	.word	0x00000000
        /*048c*/ 	.short	0x010a
        /*048e*/ 	.byte	0x05
	.zero		1


	//   ....[57]....
        /*0490*/ 	.word	0x00002760
        /*0494*/ 	.word	0x000000ff
        /*0498*/ 	.word	0x00000000
        /*049c*/ 	.short	0x010a
        /*049e*/ 	.byte	0x05
	.zero		1


	//   ....[58]....
        /*04a0*/ 	.word	0x000027f0
        /*04a4*/ 	.word	0x000000ff
        /*04a8*/ 	.word	0x00000000
        /*04ac*/ 	.short	0x010a
        /*04ae*/ 	.byte	0x05
	.zero		1


	//   ....[59]....
        /*04b0*/ 	.word	0x00002880
        /*04b4*/ 	.word	0x000000ff
        /*04b8*/ 	.word	0x00000000
        /*04bc*/ 	.short	0x010a
        /*04be*/ 	.byte	0x05
	.zero		1


	//   ....[60]....
        /*04c0*/ 	.word	0x00002910
        /*04c4*/ 	.word	0x000000ff
        /*04c8*/ 	.word	0x00000000
        /*04cc*/ 	.short	0x010a
        /*04ce*/ 	.byte	0x05
	.zero		1


	//   ....[61]....
        /*04d0*/ 	.word	0x000029a0
        /*04d4*/ 	.word	0x000000ff
        /*04d8*/ 	.word	0x00000000
        /*04dc*/ 	.short	0x010a
        /*04de*/ 	.byte	0x05
	.zero		1


	//   ....[62]....
        /*04e0*/ 	.word	0x00002a30
        /*04e4*/ 	.word	0x000000ff
        /*04e8*/ 	.word	0x00000000
        /*04ec*/ 	.short	0x010a
        /*04ee*/ 	.byte	0x05
	.zero		1


	//   ....[63]....
        /*04f0*/ 	.word	0x00002ac0
        /*04f4*/ 	.word	0x000000ff
        /*04f8*/ 	.word	0x00000000
        /*04fc*/ 	.short	0x010a
        /*04fe*/ 	.byte	0x05
	.zero		1


	//   ....[64]....
        /*0500*/ 	.word	0x00002b50
        /*0504*/ 	.word	0x000000ff
        /*0508*/ 	.word	0x00000000
        /*050c*/ 	.short	0x010a
        /*050e*/ 	.byte	0x05
	.zero		1


	//   ....[65]....
        /*0510*/ 	.word	0x00002bf0
        /*0514*/ 	.word	0x00000000
        /*0518*/ 	.word	0x00000000
        /*051c*/ 	.short	0x010a
        /*051e*/ 	.byte	0xff
	.zero		1


	//   ....[66]....
        /*0520*/ 	.word	0x00002d10
        /*0524*/ 	.word	0x00000000
        /*0528*/ 	.word	0x00000140
        /*052c*/ 	.short	0x010a
        /*052e*/ 	.byte	0xff
	.zero		1


	//   ....[67]....
        /*0530*/ 	.word	0x00002d80
        /*0534*/ 	.word	0x00000000
        /*0538*/ 	.word	0x00000000
        /*053c*/ 	.short	0x0101
        /*053e*/ 	.byte	0xff
	.zero		1


	//   ....[68]....
        /*0540*/ 	.word	0x00002da0
        /*0544*/ 	.word	0x000000ff
        /*0548*/ 	.word	0x000000f0
        /*054c*/ 	.short	0x010a
        /*054e*/ 	.byte	0x05
	.zero		1


	//   ....[69]....
        /*0550*/ 	.word	0x00002ec0
        /*0554*/ 	.word	0x00000000
        /*0558*/ 	.word	0x000000e0
        /*055c*/ 	.short	0x010a
        /*055e*/ 	.byte	0xff
	.zero		1


	//   ....[70]....
        /*0560*/ 	.word	0x00002fc0
        /*0564*/ 	.word	0x00000000
        /*0568*/ 	.word	0x00000000
        /*056c*/ 	.short	0x0101
        /*056e*/ 	.byte	0xff
	.zero		1


	//   ....[71]....
        /*0570*/ 	.word	0x00003050
        /*0574*/ 	.word	0x000000ff
        /*0578*/ 	.word	0x000000f0
        /*057c*/ 	.short	0x0106
        /*057e*/ 	.byte	0x05
	.zero		1


	//   ....[72]....
        /*0580*/ 	.word	0x00003070
        /*0584*/ 	.word	0x000000ff
        /*0588*/ 	.word	0x000000f0
        /*058c*/ 	.short	0x010a
        /*058e*/ 	.byte	0x05
	.zero		1


	//   ....[73]....
        /*0590*/ 	.word	0x00003100
        /*0594*/ 	.word	0x000000ff
        /*0598*/ 	.word	0x000000f0
        /*059c*/ 	.short	0x0106
        /*059e*/ 	.byte	0x04
	.zero		1


	//   ....[74]....
        /*05a0*/ 	.word	0x00003140
        /*05a4*/ 	.word	0x00000000
        /*05a8*/ 	.word	0x000000f0
        /*05ac*/ 	.short	0x010a
        /*05ae*/ 	.byte	0xff
	.zero		1


	//   ....[75]....
        /*05b0*/ 	.word	0x00003380
        /*05b4*/ 	.word	0x000000ff
        /*05b8*/ 	.word	0x00000008
        /*05bc*/ 	.short	0x010a
        /*05be*/ 	.byte	0x06
	.zero		1


	//   ....[76]....
        /*05c0*/ 	.word	0x000033a0
        /*05c4*/ 	.word	0x000000ff
        /*05c8*/ 	.word	0x00000008
        /*05cc*/ 	.short	0x010a
        /*05ce*/ 	.byte	0x06
	.zero		1


	//   ....[77]....
        /*05d0*/ 	.word	0x00003530
        /*05d4*/ 	.word	0x000000ff
        /*05d8*/ 	.word	0x00000008
        /*05dc*/ 	.short	0x010a
        /*05de*/ 	.byte	0x06
	.zero		1


	//   ....[78]....
        /*05e0*/ 	.word	0x00003550
        /*05e4*/ 	.word	0x000000ff
        /*05e8*/ 	.word	0x00000008
        /*05ec*/ 	.short	0x010a
        /*05ee*/ 	.byte	0x06
	.zero		1


	//   ....[79]....
        /*05f0*/ 	.word	0x00003610
        /*05f4*/ 	.word	0x000000ff
        /*05f8*/ 	.word	0x00000000
        /*05fc*/ 	.short	0x0101
        /*05fe*/ 	.byte	0x07
	.zero		1


	//   ....[80]....
        /*0600*/ 	.word	0x00003950
        /*0604*/ 	.word	0x00000000
        /*0608*/ 	.word	0x000000e0
        /*060c*/ 	.short	0x010a
        /*060e*/ 	.byte	0xff
	.zero		1


	//   ....[81]....
        /*0610*/ 	.word	0x00003a10
        /*0614*/ 	.word	0x00000000
        /*0618*/ 	.word	0x00000000
        /*061c*/ 	.short	0x0101
        /*061e*/ 	.byte	0xff
	.zero		1


	//   ....[82]....
        /*0620*/ 	.word	0x00003ad0
        /*0624*/ 	.word	0x000000ff
        /*0628*/ 	.word	0x00000000
        /*062c*/ 	.short	0x010a
        /*062e*/ 	.byte	0x08
	.zero		1


	//   ....[83]....
        /*0630*/ 	.word	0x00003ae0
        /*0634*/ 	.word	0x000000ff
        /*0638*/ 	.word	0x00000120
        /*063c*/ 	.short	0x010a
        /*063e*/ 	.byte	0x09
	.zero		1


	//   ....[84]....
        /*0640*/ 	.word	0x00003b90
        /*0644*/ 	.word	0x000000ff
        /*0648*/ 	.word	0x00000000
        /*064c*/ 	.short	0x010a
        /*064e*/ 	.byte	0x08
	.zero		1


	//   ....[85]....
        /*0650*/ 	.word	0x00003cc0
        /*0654*/ 	.word	0x000000ff
        /*0658*/ 	.word	0x00000000
        /*065c*/ 	.short	0x010a
        /*065e*/ 	.byte	0x1e
	.zero		1


	//   ....[86]....
        /*0660*/ 	.word	0x00003fc0
        /*0664*/ 	.word	0x000000ff
        /*0668*/ 	.word	0x00000000
        /*066c*/ 	.short	0x010a
        /*066e*/ 	.byte	0x08
	.zero		1


	//   ....[87]....
        /*0670*/ 	.word	0x00004050
        /*0674*/ 	.word	0x000000ff
        /*0678*/ 	.word	0x00000000
        /*067c*/ 	.short	0x010a
        /*067e*/ 	.byte	0x08
	.zero		1


	//   ....[88]....
        /*0680*/ 	.word	0x000040e0
        /*0684*/ 	.word	0x000000ff
        /*0688*/ 	.word	0x00000000
        /*068c*/ 	.short	0x010a
        /*068e*/ 	.byte	0x08
	.zero		1


	//   ....[89]....
        /*0690*/ 	.word	0x00004180
        /*0694*/ 	.word	0x00000000
        /*0698*/ 	.word	0x00000000
        /*069c*/ 	.short	0x010a
        /*069e*/ 	.byte	0xff
	.zero		1


	//   ....[90]....
        /*06a0*/ 	.word	0x000041c0
        /*06a4*/ 	.word	0x00000000
        /*06a8*/ 	.word	0x00000000
        /*06ac*/ 	.short	0x010a
        /*06ae*/ 	.byte	0xff
	.zero		1


	//   ....[91]....
        /*06b0*/ 	.word	0x00004230
        /*06b4*/ 	.word	0x000000ff
        /*06b8*/ 	.word	0x00000000
        /*06bc*/ 	.short	0x0101
        /*06be*/ 	.byte	0x05
	.zero		1


	//   ....[92]....
        /*06c0*/ 	.word	0x00004270
        /*06c4*/ 	.word	0x000000ff
        /*06c8*/ 	.word	0x00000160
        /*06cc*/ 	.short	0x010a
        /*06ce*/ 	.byte	0x07
	.zero		1


	//   ....[93]....
        /*06d0*/ 	.word	0x000042c0
        /*06d4*/ 	.word	0x000000ff
        /*06d8*/ 	.word	0x00000000
        /*06dc*/ 	.short	0x0101
        /*06de*/ 	.byte	0x05
	.zero		1


	//   ....[94]....
        /*06e0*/ 	.word	0x000046d0
        /*06e4*/ 	.word	0x00000000
        /*06e8*/ 	.word	0x000000e0
        /*06ec*/ 	.short	0x010a
        /*06ee*/ 	.byte	0xff
	.zero		1


	//   ....[95]....
        /*06f0*/ 	.word	0x00004790
        /*06f4*/ 	.word	0x00000000
        /*06f8*/ 	.word	0x00000000
        /*06fc*/ 	.short	0x0101
        /*06fe*/ 	.byte	0xff
	.zero		1


	//   ....[96]....
        /*0700*/ 	.word	0x00004ab0
        /*0704*/ 	.word	0x000000ff
        /*0708*/ 	.word	0x000000d8
        /*070c*/ 	.short	0x010a
        /*070e*/ 	.byte	0x06
	.zero		1


	//   ....[97]....
        /*0710*/ 	.word	0x00004cd0
        /*0714*/ 	.word	0x000000ff
        /*0718*/ 	.word	0x000000b8
        /*071c*/ 	.short	0x010a
        /*071e*/ 	.byte	0x0f
	.zero		1


	//   ....[98]....
        /*0720*/ 	.word	0x00004ed0
        /*0724*/ 	.word	0x000000ff
        /*0728*/ 	.word	0x000000a0
        /*072c*/ 	.short	0x010b
        /*072e*/ 	.byte	0x0f
	.zero		1


	//   ....[99]....
        /*0730*/ 	.word	0x00004f20
        /*0734*/ 	.word	0x000000ff
        /*0738*/ 	.word	0x00000000
        /*073c*/ 	.short	0x0101
        /*073e*/ 	.byte	0x10
	.zero		1


	//   ....[100]....
        /*0740*/ 	.word	0x00004f60
        /*0744*/ 	.word	0x000000ff
        /*0748*/ 	.word	0x000000b8
        /*074c*/ 	.short	0x010a
        /*074e*/ 	.byte	0x0d
	.zero		1


	//   ....[101]....
        /*0750*/ 	.word	0x000051a0
        /*0754*/ 	.word	0x000000ff
        /*0758*/ 	.word	0x000000a0
        /*075c*/ 	.short	0x010b
        /*075e*/ 	.byte	0x0d
	.zero		1


	//   ....[102]....
        /*0760*/ 	.word	0x00005210
        /*0764*/ 	.word	0x000000ff
        /*0768*/ 	.word	0x00000000
        /*076c*/ 	.short	0x0101
        /*076e*/ 	.byte	0x0f
	.zero		1


	//   ....[103]....
        /*0770*/ 	.word	0x00005260
        /*0774*/ 	.word	0x000000ff
        /*0778*/ 	.word	0x00000000
        /*077c*/ 	.short	0x010a
        /*077e*/ 	.byte	0x04
	.zero		1


	//   ....[104]....
        /*0780*/ 	.word	0x000052f0
        /*0784*/ 	.word	0x000000ff
        /*0788*/ 	.word	0x00000000
        /*078c*/ 	.short	0x010a
        /*078e*/ 	.byte	0x04
	.zero		1


	//   ....[105]....
        /*0790*/ 	.word	0x00005390
        /*0794*/ 	.word	0x00000000
        /*0798*/ 	.word	0x00000000
        /*079c*/ 	.short	0x010a
        /*079e*/ 	.byte	0xff
	.zero		1


	//   ....[106]....
        /*07a0*/ 	.word	0x00005740
        /*07a4*/ 	.word	0x00000000
        /*07a8*/ 	.word	0x000000e0
        /*07ac*/ 	.short	0x010a
        /*07ae*/ 	.byte	0xff
	.zero		1


	//   ....[107]....
        /*07b0*/ 	.word	0x00005850
        /*07b4*/ 	.word	0x00000000
        /*07b8*/ 	.word	0x00000000
        /*07bc*/ 	.short	0x0101
        /*07be*/ 	.byte	0xff
	.zero		1


	//   ....[108]....
        /*07c0*/ 	.word	0x00006320
        /*07c4*/ 	.word	0x00000000
        /*07c8*/ 	.word	0x000000a0
        /*07cc*/ 	.short	0x010a
        /*07ce*/ 	.byte	0xff
	.zero		1


	//   ....[109]....
        /*07d0*/ 	.word	0x000064f0
        /*07d4*/ 	.word	0x00000074
        /*07d8*/ 	.word	0x00000100
        /*07dc*/ 	.short	0x010a
        /*07de*/ 	.byte	0xff
	.zero		1


	//   ....[110]....
        /*07e0*/ 	.word	0x000065f0
        /*07e4*/ 	.word	0x00000000
        /*07e8*/ 	.word	0x000000a0
        /*07ec*/ 	.short	0x010a
        /*07ee*/ 	.byte	0xff
	.zero		1


	//   ....[111]....
        /*07f0*/ 	.word	0x00006720
        /*07f4*/ 	.word	0x00000074
        /*07f8*/ 	.word	0x00000100
        /*07fc*/ 	.short	0x010a
        /*07fe*/ 	.byte	0xff
	.zero		1


	//   ....[112]....
        /*0800*/ 	.word	0x00007230
        /*0804*/ 	.word	0x00000000
        /*0808*/ 	.word	0x00000000
        /*080c*/ 	.short	0x0101
        /*080e*/ 	.byte	0xff
	.zero		1


	//   ....[113]....
        /*0810*/ 	.word	0x00007240
        /*0814*/ 	.word	0x00000003
        /*0818*/ 	.word	0x000000a0
        /*081c*/ 	.short	0x010a
        /*081e*/ 	.byte	0xff
	.zero		1


	//   ....[114]....
        /*0820*/ 	.word	0x00007310
        /*0824*/ 	.word	0x00000003
        /*0828*/ 	.word	0x000000a0
        /*082c*/ 	.short	0x010a
        /*082e*/ 	.byte	0xff
	.zero		1


	//   ....[115]....
        /*0830*/ 	.word	0x00007610
        /*0834*/ 	.word	0x00000074
        /*0838*/ 	.word	0x00000000
        /*083c*/ 	.short	0x0101
        /*083e*/ 	.byte	0xff
	.zero		1


	//   ....[116]....
        /*0840*/ 	.word	0x00007fa0
        /*0844*/ 	.word	0x00000000
        /*0848*/ 	.word	0x00000000
        /*084c*/ 	.short	0x0101
        /*084e*/ 	.byte	0xff
	.zero		1


	//   ....[117]....
        /*0850*/ 	.word	0x00008230
        /*0854*/ 	.word	0x000000ff
        /*0858*/ 	.word	0x00000000
        /*085c*/ 	.short	0x0101
        /*085e*/ 	.byte	0x04
	.zero		1


	//   ....[118]....
        /*0860*/ 	.word	0x00008250
        /*0864*/ 	.word	0x00000002
        /*0868*/ 	.word	0x00000150
        /*086c*/ 	.short	0x010a
        /*086e*/ 	.byte	0xff
	.zero		1


	//   ....[119]....
        /*0870*/ 	.word	0x000082b0
        /*0874*/ 	.word	0x00000002
        /*0878*/ 	.word	0x00000050
        /*087c*/ 	.short	0x010a
        /*087e*/ 	.byte	0xff
	.zero		1


	//   ....[120]....
        /*0880*/ 	.word	0x00008310
        /*0884*/ 	.word	0x00000002
        /*0888*/ 	.word	0x00000050
        /*088c*/ 	.short	0x010a
        /*088e*/ 	.byte	0xff
	.zero		1


	//   ....[121]....
        /*0890*/ 	.word	0x00008360
        /*0894*/ 	.word	0x00000002
        /*0898*/ 	.word	0x000000e0
        /*089c*/ 	.short	0x010a
        /*089e*/ 	.byte	0xff
	.zero		1


	//   ....[122]....
        /*08a0*/ 	.word	0x000083c0
        /*08a4*/ 	.word	0x00000000
        /*08a8*/ 	.word	0x00000000
        /*08ac*/ 	.short	0x010a
        /*08ae*/ 	.byte	0xff
	.zero		1


	//   ....[123]....
        /*08b0*/ 	.word	0x00008420
        /*08b4*/ 	.word	0x00000000
        /*08b8*/ 	.word	0x00000000
        /*08bc*/ 	.short	0x010a
        /*08be*/ 	.byte	0xff
	.zero		1


	//   ....[124]....
        /*08c0*/ 	.word	0x00008480
        /*08c4*/ 	.word	0x00000000
        /*08c8*/ 	.word	0x00000000
        /*08cc*/ 	.short	0x010a
        /*08ce*/ 	.byte	0xff
	.zero		1


	//   ....[125]....
        /*08d0*/ 	.word	0x000084e0
        /*08d4*/ 	.word	0x00000000
        /*08d8*/ 	.word	0x00000000
        /*08dc*/ 	.short	0x010a
        /*08de*/ 	.byte	0xff
	.zero		1


	//   ....[126]....
        /*08e0*/ 	.word	0x00008540
        /*08e4*/ 	.word	0x00000000
        /*08e8*/ 	.word	0x00000000
        /*08ec*/ 	.short	0x010a
        /*08ee*/ 	.byte	0xff
	.zero		1


	//   ....[127]....
        /*08f0*/ 	.word	0x000085a0
        /*08f4*/ 	.word	0x00000000
        /*08f8*/ 	.word	0x00000000
        /*08fc*/ 	.short	0x010a
        /*08fe*/ 	.byte	0xff
	.zero		1


	//   ....[128]....
        /*0900*/ 	.word	0x00008600
        /*0904*/ 	.word	0x00000000
        /*0908*/ 	.word	0x00000000
        /*090c*/ 	.short	0x010a
        /*090e*/ 	.byte	0xff
	.zero		1


	//   ....[129]....
        /*0910*/ 	.word	0x00008660
        /*0914*/ 	.word	0x00000000
        /*0918*/ 	.word	0x00000000
        /*091c*/ 	.short	0x010a
        /*091e*/ 	.byte	0xff
	.zero		1


	//   ....[130]....
        /*0920*/ 	.word	0x000086c0
        /*0924*/ 	.word	0x00000000
        /*0928*/ 	.word	0x00000000
        /*092c*/ 	.short	0x010a
        /*092e*/ 	.byte	0xff
	.zero		1


	//   ....[131]....
        /*0930*/ 	.word	0x00008710
        /*0934*/ 	.word	0x00000000
        /*0938*/ 	.word	0x00000140
        /*093c*/ 	.short	0x010a
        /*093e*/ 	.byte	0xff
	.zero		1


	//   ....[132]....
        /*0940*/ 	.word	0x00008770
        /*0944*/ 	.word	0x00000000
        /*0948*/ 	.word	0x000000f0
        /*094c*/ 	.short	0x010a
        /*094e*/ 	.byte	0xff
	.zero		1


	//   ....[133]....
        /*0950*/ 	.word	0x000087c0
        /*0954*/ 	.word	0x00000000
        /*0958*/ 	.word	0x000000e0
        /*095c*/ 	.short	0x010a
        /*095e*/ 	.byte	0xff
	.zero		1


	//   ....[134]....
        /*0960*/ 	.word	0x00008820
        /*0964*/ 	.word	0x00000000
        /*0968*/ 	.word	0x000000f0
        /*096c*/ 	.short	0x010a
        /*096e*/ 	.byte	0xff
	.zero		1


	//   ....[135]....
        /*0970*/ 	.word	0x00008880
        /*0974*/ 	.word	0x00000004
        /*0978*/ 	.word	0x00000008
        /*097c*/ 	.short	0x010a
        /*097e*/ 	.byte	0xff
	.zero		1


	//   ....[136]....
        /*0980*/ 	.word	0x00008960
        /*0984*/ 	.word	0x00000002
        /*0988*/ 	.word	0x00000008
        /*098c*/ 	.short	0x010a
        /*098e*/ 	.byte	0xff
	.zero		1


	//   ....[137]....
        /*0990*/ 	.word	0x000089b0
        /*0994*/ 	.word	0x00000000
        /*0998*/ 	.word	0x000000e0
        /*099c*/ 	.short	0x010a
        /*099e*/ 	.byte	0xff
	.zero		1


	//   ....[138]....
        /*09a0*/ 	.word	0x00008a10
        /*09a4*/ 	.word	0x00000000
        /*09a8*/ 	.word	0x00000120
        /*09ac*/ 	.short	0x010a
        /*09ae*/ 	.byte	0xff
	.zero		1


	//   ....[139]....
        /*09b0*/ 	.word	0x00008a70
        /*09b4*/ 	.word	0x00000000
        /*09b8*/ 	.word	0x00000000
        /*09bc*/ 	.short	0x010a
        /*09be*/ 	.byte	0xff
	.zero		1


	//   ....[140]....
        /*09c0*/ 	.word	0x00008ad0
        /*09c4*/ 	.word	0x00000000
        /*09c8*/ 	.word	0x00000000
        /*09cc*/ 	.short	0x010a
        /*09ce*/ 	.byte	0xff
	.zero		1


	//   ....[141]....
        /*09d0*/ 	.word	0x00008b30
        /*09d4*/ 	.word	0x00000000
        /*09d8*/ 	.word	0x00000000
        /*09dc*/ 	.short	0x010a
        /*09de*/ 	.byte	0xff
	.zero		1


	//   ....[142]....
        /*09e0*/ 	.word	0x00008b90
        /*09e4*/ 	.word	0x00000000
        /*09e8*/ 	.word	0x00000000
        /*09ec*/ 	.short	0x010a
        /*09ee*/ 	.byte	0xff
	.zero		1


	//   ....[143]....
        /*09f0*/ 	.word	0x00008bf0
        /*09f4*/ 	.word	0x00000000
        /*09f8*/ 	.word	0x00000160
        /*09fc*/ 	.short	0x010a
        /*09fe*/ 	.byte	0xff
	.zero		1


	//   ....[144]....
        /*0a00*/ 	.word	0x00008c40
        /*0a04*/ 	.word	0x00000000
        /*0a08*/ 	.word	0x000000e0
        /*0a0c*/ 	.short	0x010a
        /*0a0e*/ 	.byte	0xff
	.zero		1


	//   ....[145]....
        /*0a10*/ 	.word	0x00008ca0
        /*0a14*/ 	.word	0x00000000
        /*0a18*/ 	.word	0x000000d8
        /*0a1c*/ 	.short	0x010a
        /*0a1e*/ 	.byte	0xff
	.zero		1


	//   ....[146]....
        /*0a20*/ 	.word	0x00008d00
        /*0a24*/ 	.word	0x00000000
        /*0a28*/ 	.word	0x000000b8
        /*0a2c*/ 	.short	0x010a
        /*0a2e*/ 	.byte	0xff
	.zero		1


	//   ....[147]....
        /*0a30*/ 	.word	0x00008d60
        /*0a34*/ 	.word	0x00000000
        /*0a38*/ 	.word	0x000000b8
        /*0a3c*/ 	.short	0x010a
        /*0a3e*/ 	.byte	0xff
	.zero		1


	//   ....[148]....
        /*0a40*/ 	.word	0x00008dc0
        /*0a44*/ 	.word	0x00000000
        /*0a48*/ 	.word	0x00000000
        /*0a4c*/ 	.short	0x010a
        /*0a4e*/ 	.byte	0xff
	.zero		1


	//   ....[149]....
        /*0a50*/ 	.word	0x00008e20
        /*0a54*/ 	.word	0x00000000
        /*0a58*/ 	.word	0x00000000
        /*0a5c*/ 	.short	0x010a
        /*0a5e*/ 	.byte	0xff
	.zero		1


	//   ....[150]....
        /*0a60*/ 	.word	0x00008e70
        /*0a64*/ 	.word	0x00000000
        /*0a68*/ 	.word	0x000000e0
        /*0a6c*/ 	.short	0x010a
        /*0a6e*/ 	.byte	0xff
	.zero		1


	//   ....[151]....
        /*0a70*/ 	.word	0x00008ec0
        /*0a74*/ 	.word	0x00000000
        /*0a78*/ 	.word	0x000000a0
        /*0a7c*/ 	.short	0x010a
        /*0a7e*/ 	.byte	0xff
	.zero		1


	//   ....[152]....
        /*0a80*/ 	.word	0x00008f10
        /*0a84*/ 	.word	0x00000074
        /*0a88*/ 	.word	0x00000100
        /*0a8c*/ 	.short	0x010a
        /*0a8e*/ 	.byte	0xff
	.zero		1


	//   ....[153]....
        /*0a90*/ 	.word	0x00008f60
        /*0a94*/ 	.word	0x00000003
        /*0a98*/ 	.word	0x000000a0
        /*0a9c*/ 	.short	0x010a
        /*0a9e*/ 	.byte	0xff
	.zero		1


	//----- nvinfo : EIATTR_NUM_MBARRIERS
	.align		4
.L_47:
        /*0aa0*/ 	.byte	0x03, 0x38
        /*0aa2*/ 	.short	0x002d


	//----- nvinfo : EIATTR_EXIT_INSTR_OFFSETS
	.align		4
        /*0aa4*/ 	.byte	0x04, 0x1c
        /*0aa6*/ 	.short	(.L_49 - .L_48)


	//   ....[0]....
.L_48:
        /*0aa8*/ 	.word	0x00002c20


	//   ....[1]....
        /*0aac*/ 	.word	0x00003110


	//   ....[2]....
        /*0ab0*/ 	.word	0x00003170


	//   ....[3]....
        /*0ab4*/ 	.word	0x000044f0


	//   ....[4]....
        /*0ab8*/ 	.word	0x000053c0


	//   ....[5]....
        /*0abc*/ 	.word	0x00005400


	//   ....[6]....
        /*0ac0*/ 	.word	0x00008130


	//   ....[7]....
        /*0ac4*/ 	.word	0x000081a0


	//   ....[8]....
        /*0ac8*/ 	.word	0x000081d0


	//   ....[9]....
        /*0acc*/ 	.word	0x00008240


	//----- nvinfo : EIATTR_MAX_THREADS
	.align		4
.L_49:
        /*0ad0*/ 	.byte	0x04, 0x05
        /*0ad2*/ 	.short	(.L_51 - .L_50)
.L_50:
        /*0ad4*/ 	.word	0x00000100
        /*0ad8*/ 	.word	0x00000001
        /*0adc*/ 	.word	0x00000001


	//----- nvinfo : EIATTR_CRS_STACK_SIZE
	.align		4
.L_51:
        /*0ae0*/ 	.byte	0x04, 0x1e
        /*0ae2*/ 	.short	(.L_53 - .L_52)
.L_52:
        /*0ae4*/ 	.word	0x00000000


	//----- nvinfo : EIATTR_CBANK_PARAM_SIZE
	.align		4
.L_53:
        /*0ae8*/ 	.byte	0x03, 0x19
        /*0aea*/ 	.short	0x0800


	//----- nvinfo : EIATTR_PARAM_CBANK
	.align		4
        /*0aec*/ 	.byte	0x04, 0x0a
        /*0aee*/ 	.short	(.L_55 - .L_54)
	.align		4
.L_54:
        /*0af0*/ 	.word	index@(.nv.constant0._ZN7cutlass13device_kernelINS_4gemm6kernel13GemmUniversalIN4cute5tupleIJiiiiEEENS1_10collective13CollectiveMmaINS1_35MainloopSm100TmaUmmaWarpSpecializedILi10ELi2ELi4ENS5_IJNS4_1CILi2EEENSA_ILi1EEESC_EEEEENS5_IJNSA_ILi256EEENSA_ILi64EEESG_EEENS_6half_tENS5_IJlSC_lEEESI_SJ_NS4_8TiledMMAINS4_8MMA_AtomIJNS4_26SM100_MMA_F16BF16_2x1SM_SSISI_SI_fLi256ELi64ELNS4_4UMMA5MajorE0ELSO_0ELNSN_7ScaleInE0ELSP_0EEEEEENS4_6LayoutINS5_IJSC_SC_SC_EEENS5_IJNSA_ILi0EEESU_SU_EEEEENS5_IJNS4_10UnderscoreESX_SX_EEEEENS4_18SM100_TMA_2SM_LOADENS4_14ComposedLayoutINS4_7SwizzleILi3ELi4ELi3EEENS4_18smem_ptr_flag_bitsILi16EEENSS_INS5_IJNSA_ILi8EEESG_EEENS5_IJSG_SC_EEEEEEEvNS4_8identityES10_S1A_vS1B_EENS_8epilogue10collective18CollectiveEpilogueINS1D_23Sm100TmaWarpSpecializedILi3ELi2ELi32ELb1ELb0EEEJNS5_IJNSA_ILi128EEESG_SG_EEENS5_IJNSS_IS1I_SC_EENSS_INSA_ILi32EEESC_EEEEESI_SJ_SI_SJ_NS1D_6fusion15FusionCallbacksIS1H_NS1O_23LinCombPerRowBiasEltActINS1D_6thread4ReLuESI_fSI_SI_fLi8ELNS_15FloatRoundStyleE2EEES1J_S1N_JEEENS4_5SM1004TMEM4LOAD26SM100_TMEM_LOAD_32dp32b32xENS4_13SM90_TMA_LOADENS11_INS12_ILi2ELi4ELi3EEES15_NSS_INS5_IJS16_S1L_EEENS5_IJS1L_SC_EEEEEEENS4_39AutoVectorizingCopyWithAssumedAlignmentILi128EEENS4_14SM90_TMA_STOREES25_S27_S27_EEEvvEEEEvNT_6ParamsE)
        /*0af4*/ 	.short	0x0380
        /*0af6*/ 	.short	0x0800


	//----- nvinfo : EIATTR_SW_WAR
	.align		4
.L_55:
        /*0af8*/ 	.byte	0x04, 0x36
        /*0afa*/ 	.short	(.L_57 - .L_56)
.L_56:
        /*0afc*/ 	.word	0x00000008
.L_57:


//--------------------- .nv.callgraph             --------------------------
	.section	.nv.callgraph,"",@"SHT_CUDA_CALLGRAPH"
	.align	4
	.sectionentsize	8
	.align		4
        /*0000*/ 	.word	0x00000000
	.align		4
        /*0004*/ 	.word	0xffffffff
	.align		4
        /*0008*/ 	.word	index@(_ZN7cutlass13device_kernelINS_4gemm6kernel13GemmUniversalIN4cute5tupleIJiiiiEEENS1_10collective13CollectiveMmaINS1_35MainloopSm100TmaUmmaWarpSpecializedILi10ELi2ELi4ENS5_IJNS4_1CILi2EEENSA_ILi1EEESC_EEEEENS5_IJNSA_ILi256EEENSA_ILi64EEESG_EEENS_6half_tENS5_IJlSC_lEEESI_SJ_NS4_8TiledMMAINS4_8MMA_AtomIJNS4_26SM100_MMA_F16BF16_2x1SM_SSISI_SI_fLi256ELi64ELNS4_4UMMA5MajorE0ELSO_0ELNSN_7ScaleInE0ELSP_0EEEEEENS4_6LayoutINS5_IJSC_SC_SC_EEENS5_IJNSA_ILi0EEESU_SU_EEEEENS5_IJNS4_10UnderscoreESX_SX_EEEEENS4_18SM100_TMA_2SM_LOADENS4_14ComposedLayoutINS4_7SwizzleILi3ELi4ELi3EEENS4_18smem_ptr_flag_bitsILi16EEENSS_INS5_IJNSA_ILi8EEESG_EEENS5_IJSG_SC_EEEEEEEvNS4_8identityES10_S1A_vS1B_EENS_8epilogue10collective18CollectiveEpilogueINS1D_23Sm100TmaWarpSpecializedILi3ELi2ELi32ELb1ELb0EEEJNS5_IJNSA_ILi128EEESG_SG_EEENS5_IJNSS_IS1I_SC_EENSS_INSA_ILi32EEESC_EEEEESI_SJ_SI_SJ_NS1D_6fusion15FusionCallbacksIS1H_NS1O_23LinCombPerRowBiasEltActINS1D_6thread4ReLuESI_fSI_SI_fLi8ELNS_15FloatRoundStyleE2EEES1J_S1N_JEEENS4_5SM1004TMEM4LOAD26SM100_TMEM_LOAD_32dp32b32xENS4_13SM90_TMA_LOADENS11_INS12_ILi2ELi4ELi3EEES15_NSS_INS5_IJS16_S1L_EEENS5_IJS1L_SC_EEEEEEENS4_39AutoVectorizingCopyWithAssumedAlignmentILi128EEENS4_14SM90_TMA_STOREES25_S27_S27_EEEvvEEEEvNT_6ParamsE)
	.align		4
        /*000c*/ 	.word	index@(__assertfail)
	.align		4
        /*0010*/ 	.word	0x00000000
	.align		4
        /*0014*/ 	.word	0xfffffffe
	.align		4
        /*0018*/ 	.word	0x00000000
	.align		4
        /*001c*/ 	.word	0xfffffffd
	.align		4
        /*0020*/ 	.word	0x00000000
	.align		4
        /*0024*/ 	.word	0xfffffffc


//--------------------- .nv.constant4             --------------------------
	.section	.nv.constant4,"a",@progbits
	.align	8
	.align		8
.nv.constant4:
        /*0000*/ 	.dword	__assertfail
	.align		8
        /*0008*/ 	.dword	__unnamed_1
	.align		8
        /*0010*/ 	.dword	__unnamed_2
	.align		8
        /*0018*/ 	.dword	_ZN39_INTERNAL_ac4968f0_4_k_cu_95e324bb_33354cuda3std3__45__cpo5beginE
	.align		8
        /*0020*/ 	.dword	_ZN39_INTERNAL_ac4968f0_4_k_cu_95e324bb_33354cuda3std3__45__cpo3endE
	.align		8
        /*0028*/ 	.dword	_ZN39_INTERNAL_ac4968f0_4_k_cu_95e324bb_33354cuda3std3__45__cpo6cbeginE
	.align		8
        /*0030*/ 	.dword	_ZN39_INTERNAL_ac4968f0_4_k_cu_95e324bb_33354cuda3std3__45__cpo4cendE
	.align		8
        /*0038*/ 	.dword	_ZN39_INTERNAL_ac4968f0_4_k_cu_95e324bb_33354cuda3std3__441_GLOBAL__N__ac4968f0_4_k_cu_95e324bb_33356ignoreE
	.align		8
        /*0040*/ 	.dword	_ZN39_INTERNAL_ac4968f0_4_k_cu_95e324bb_33354cuda3std3__419piecewise_constructE
	.align		8
        /*0048*/ 	.dword	_ZN39_INTERNAL_ac4968f0_4_k_cu_95e324bb_33354cuda3std3__48in_placeE
	.align		8
        /*0050*/ 	.dword	_ZN39_INTERNAL_ac4968f0_4_k_cu_95e324bb_33354cuda3std6ranges3__45__cpo4swapE
	.align		8
        /*0058*/ 	.dword	_ZN39_INTERNAL_ac4968f0_4_k_cu_95e324bb_33354cuda3std6ranges3__45__cpo9iter_moveE
	.align		8
        /*0060*/ 	.dword	_ZN39_INTERNAL_ac4968f0_4_k_cu_95e324bb_33354cute7productE
	.align		8
        /*0068*/ 	.dword	_ZN39_INTERNAL_ac4968f0_4_k_cu_95e324bb_33354cute1_E
	.align		8
        /*0070*/ 	.dword	$str$25
	.align		8
        /*0078*/ 	.dword	$str$26
	.align		8
        /*0080*/ 	.dword	$str$27
	.align		8
        /*0088*/ 	.dword	$str$28


//--------------------- .text._ZN7cutlass13device_kernelINS_4gemm6kernel13GemmUniversalIN4cute5tupleIJiiiiEEENS1_10collective13CollectiveMmaINS1_35MainloopSm100TmaUmmaWarpSpecializedILi10ELi2ELi4ENS5_IJNS4_1CILi2EEENSA_ILi1EEESC_EEEEENS5_IJNSA_ILi256EEENSA_ILi64EEESG_EEENS_6half_tENS5_IJlSC_lEEESI_SJ_NS4_8TiledMMAINS4_8MMA_AtomIJNS4_26SM100_MMA_F16BF16_2x1SM_SSISI_SI_fLi256ELi64ELNS4_4UMMA5MajorE0ELSO_0ELNSN_7ScaleInE0ELSP_0EEEEEENS4_6LayoutINS5_IJSC_SC_SC_EEENS5_IJNSA_ILi0EEESU_SU_EEEEENS5_IJNS4_10UnderscoreESX_SX_EEEEENS4_18SM100_TMA_2SM_LOADENS4_14ComposedLayoutINS4_7SwizzleILi3ELi4ELi3EEENS4_18smem_ptr_flag_bitsILi16EEENSS_INS5_IJNSA_ILi8EEESG_EEENS5_IJSG_SC_EEEEEEEvNS4_8identityES10_S1A_vS1B_EENS_8epilogue10collective18CollectiveEpilogueINS1D_23Sm100TmaWarpSpecializedILi3ELi2ELi32ELb1ELb0EEEJNS5_IJNSA_ILi128EEESG_SG_EEENS5_IJNSS_IS1I_SC_EENSS_INSA_ILi32EEESC_EEEEESI_SJ_SI_SJ_NS1D_6fusion15FusionCallbacksIS1H_NS1O_23LinCombPerRowBiasEltActINS1D_6thread4ReLuESI_fSI_SI_fLi8ELNS_15FloatRoundStyleE2EEES1J_S1N_JEEENS4_5SM1004TMEM4LOAD26SM100_TMEM_LOAD_32dp32b32xENS4_13SM90_TMA_LOADENS11_INS12_ILi2ELi4ELi3EEES15_NSS_INS5_IJS16_S1L_EEENS5_IJS1L_SC_EEEEEEENS4_39AutoVectorizingCopyWithAssumedAlignmentILi128EEENS4_14SM90_TMA_STOREES25_S27_S27_EEEvvEEEEvNT_6ParamsE --------------------------
	.section	.text._ZN7cutlass13device_kernelINS_4gemm6kernel13GemmUniversalIN4cute5tupleIJiiiiEEENS1_10collective13CollectiveMmaINS1_35MainloopSm100TmaUmmaWarpSpecializedILi10ELi2ELi4ENS5_IJNS4_1CILi2EEENSA_ILi1EEESC_EEEEENS5_IJNSA_ILi256EEENSA_ILi64EEESG_EEENS_6half_tENS5_IJlSC_lEEESI_SJ_NS4_8TiledMMAINS4_8MMA_AtomIJNS4_26SM100_MMA_F16BF16_2x1SM_SSISI_SI_fLi256ELi64ELNS4_4UMMA5MajorE0ELSO_0ELNSN_7ScaleInE0ELSP_0EEEEEENS4_6LayoutINS5_IJSC_SC_SC_EEENS5_IJNSA_ILi0EEESU_SU_EEEEENS5_IJNS4_10UnderscoreESX_SX_EEEEENS4_18SM100_TMA_2SM_LOADENS4_14ComposedLayoutINS4_7SwizzleILi3ELi4ELi3EEENS4_18smem_ptr_flag_bitsILi16EEENSS_INS5_IJNSA_ILi8EEESG_EEENS5_IJSG_SC_EEEEEEEvNS4_8identityES10_S1A_vS1B_EENS_8epilogue10collective18CollectiveEpilogueINS1D_23Sm100TmaWarpSpecializedILi3ELi2ELi32ELb1ELb0EEEJNS5_IJNSA_ILi128EEESG_SG_EEENS5_IJNSS_IS1I_SC_EENSS_INSA_ILi32EEESC_EEEEESI_SJ_SI_SJ_NS1D_6fusion15FusionCallbacksIS1H_NS1O_23LinCombPerRowBiasEltActINS1D_6thread4ReLuESI_fSI_SI_fLi8ELNS_15FloatRoundStyleE2EEES1J_S1N_JEEENS4_5SM1004TMEM4LOAD26SM100_TMEM_LOAD_32dp32b32xENS4_13SM90_TMA_LOADENS11_INS12_ILi2ELi4ELi3EEES15_NSS_INS5_IJS16_S1L_EEENS5_IJS1L_SC_EEEEEEENS4_39AutoVectorizingCopyWithAssumedAlignmentILi128EEENS4_14SM90_TMA_STOREES25_S27_S27_EEEvvEEEEvNT_6ParamsE,"ax",@progbits
	.align	128
.text._ZN7cutlass13device_kernelINS_4gemm6kernel13GemmUniversalIN4cute5tupleIJiiiiEEENS1_10collective13CollectiveMmaINS1_35MainloopSm100TmaUmmaWarpSpecializedILi10ELi2ELi4ENS5_IJNS4_1CILi2EEENSA_ILi1EEESC_EEEEENS5_IJNSA_ILi256EEENSA_ILi64EEESG_EEENS_6half_tENS5_IJlSC_lEEESI_SJ_NS4_8TiledMMAINS4_8MMA_AtomIJNS4_26SM100_MMA_F16BF16_2x1SM_SSISI_SI_fLi256ELi64ELNS4_4UMMA5MajorE0ELSO_0ELNSN_7ScaleInE0ELSP_0EEEEEENS4_6LayoutINS5_IJSC_SC_SC_EEENS5_IJNSA_ILi0EEESU_SU_EEEEENS5_IJNS4_10UnderscoreESX_SX_EEEEENS4_18SM100_TMA_2SM_LOADENS4_14ComposedLayoutINS4_7SwizzleILi3ELi4ELi3EEENS4_18smem_ptr_flag_bitsILi16EEENSS_INS5_IJNSA_ILi8EEESG_EEENS5_IJSG_SC_EEEEEEEvNS4_8identityES10_S1A_vS1B_EENS_8epilogue10collective18CollectiveEpilogueINS1D_23Sm100TmaWarpSpecializedILi3ELi2ELi32ELb1ELb0EEEJNS5_IJNSA_ILi128EEESG_SG_EEENS5_IJNSS_IS1I_SC_EENSS_INSA_ILi32EEESC_EEEEESI_SJ_SI_SJ_NS1D_6fusion15FusionCallbacksIS1H_NS1O_23LinCombPerRowBiasEltActINS1D_6thread4ReLuESI_fSI_SI_fLi8ELNS_15FloatRoundStyleE2EEES1J_S1N_JEEENS4_5SM1004TMEM4LOAD26SM100_TMEM_LOAD_32dp32b32xENS4_13SM90_TMA_LOADENS11_INS12_ILi2ELi4ELi3EEES15_NSS_INS5_IJS16_S1L_EEENS5_IJS1L_SC_EEEEEEENS4_39AutoVectorizingCopyWithAssumedAlignmentILi128EEENS4_14SM90_TMA_STOREES25_S27_S27_EEEvvEEEEvNT_6ParamsE:
        .type           _ZN7cutlass13device_kernelINS_4gemm6kernel13GemmUniversalIN4cute5tupleIJiiiiEEENS1_10collective13CollectiveMmaINS1_35MainloopSm100TmaUmmaWarpSpecializedILi10ELi2ELi4ENS5_IJNS4_1CILi2EEENSA_ILi1EEESC_EEEEENS5_IJNSA_ILi256EEENSA_ILi64EEESG_EEENS_6half_tENS5_IJlSC_lEEESI_SJ_NS4_8TiledMMAINS4_8MMA_AtomIJNS4_26SM100_MMA_F16BF16_2x1SM_SSISI_SI_fLi256ELi64ELNS4_4UMMA5MajorE0ELSO_0ELNSN_7ScaleInE0ELSP_0EEEEEENS4_6LayoutINS5_IJSC_SC_SC_EEENS5_IJNSA_ILi0EEESU_SU_EEEEENS5_IJNS4_10UnderscoreESX_SX_EEEEENS4_18SM100_TMA_2SM_LOADENS4_14ComposedLayoutINS4_7SwizzleILi3ELi4ELi3EEENS4_18smem_ptr_flag_bitsILi16EEENSS_INS5_IJNSA_ILi8EEESG_EEENS5_IJSG_SC_EEEEEEEvNS4_8identityES10_S1A_vS1B_EENS_8epilogue10collective18CollectiveEpilogueINS1D_23Sm100TmaWarpSpecializedILi3ELi2ELi32ELb1ELb0EEEJNS5_IJNSA_ILi128EEESG_SG_EEENS5_IJNSS_IS1I_SC_EENSS_INSA_ILi32EEESC_EEEEESI_SJ_SI_SJ_NS1D_6fusion15FusionCallbacksIS1H_NS1O_23LinCombPerRowBiasEltActINS1D_6thread4ReLuESI_fSI_SI_fLi8ELNS_15FloatRoundStyleE2EEES1J_S1N_JEEENS4_5SM1004TMEM4LOAD26SM100_TMEM_LOAD_32dp32b32xENS4_13SM90_TMA_LOADENS11_INS12_ILi2ELi4ELi3EEES15_NSS_INS5_IJS16_S1L_EEENS5_IJS1L_SC_EEEEEEENS4_39AutoVectorizingCopyWithAssumedAlignmentILi128EEENS4_14SM90_TMA_STOREES25_S27_S27_EEEvvEEEEvNT_6ParamsE,@function
        .size           _ZN7cutlass13device_kernelINS_4gemm6kernel13GemmUniversalIN4cute5tupleIJiiiiEEENS1_10collective13CollectiveMmaINS1_35MainloopSm100TmaUmmaWarpSpecializedILi10ELi2ELi4ENS5_IJNS4_1CILi2EEENSA_ILi1EEESC_EEEEENS5_IJNSA_ILi256EEENSA_ILi64EEESG_EEENS_6half_tENS5_IJlSC_lEEESI_SJ_NS4_8TiledMMAINS4_8MMA_AtomIJNS4_26SM100_MMA_F16BF16_2x1SM_SSISI_SI_fLi256ELi64ELNS4_4UMMA5MajorE0ELSO_0ELNSN_7ScaleInE0ELSP_0EEEEEENS4_6LayoutINS5_IJSC_SC_SC_EEENS5_IJNSA_ILi0EEESU_SU_EEEEENS5_IJNS4_10UnderscoreESX_SX_EEEEENS4_18SM100_TMA_2SM_LOADENS4_14ComposedLayoutINS4_7SwizzleILi3ELi4ELi3EEENS4_18smem_ptr_flag_bitsILi16EEENSS_INS5_IJNSA_ILi8EEESG_EEENS5_IJSG_SC_EEEEEEEvNS4_8identityES10_S1A_vS1B_EENS_8epilogue10collective18CollectiveEpilogueINS1D_23Sm100TmaWarpSpecializedILi3ELi2ELi32ELb1ELb0EEEJNS5_IJNSA_ILi128EEESG_SG_EEENS5_IJNSS_IS1I_SC_EENSS_INSA_ILi32EEESC_EEEEESI_SJ_SI_SJ_NS1D_6fusion15FusionCallbacksIS1H_NS1O_23LinCombPerRowBiasEltActINS1D_6thread4ReLuESI_fSI_SI_fLi8ELNS_15FloatRoundStyleE2EEES1J_S1N_JEEENS4_5SM1004TMEM4LOAD26SM100_TMEM_LOAD_32dp32b32xENS4_13SM90_TMA_LOADENS11_INS12_ILi2ELi4ELi3EEES15_NSS_INS5_IJS16_S1L_EEENS5_IJS1L_SC_EEEEEEENS4_39AutoVectorizingCopyWithAssumedAlignmentILi128EEENS4_14SM90_TMA_STOREES25_S27_S27_EEEvvEEEEvNT_6ParamsE,(.L_x_196 - _ZN7cutlass13device_kernelINS_4gemm6kernel13GemmUniversalIN4cute5tupleIJiiiiEEENS1_10collective13CollectiveMmaINS1_35MainloopSm100TmaUmmaWarpSpecializedILi10ELi2ELi4ENS5_IJNS4_1CILi2EEENSA_ILi1EEESC_EEEEENS5_IJNSA_ILi256EEENSA_ILi64EEESG_EEENS_6half_tENS5_IJlSC_lEEESI_SJ_NS4_8TiledMMAINS4_8MMA_AtomIJNS4_26SM100_MMA_F16BF16_2x1SM_SSISI_SI_fLi256ELi64ELNS4_4UMMA5MajorE0ELSO_0ELNSN_7ScaleInE0ELSP_0EEEEEENS4_6LayoutINS5_IJSC_SC_SC_EEENS5_IJNSA_ILi0EEESU_SU_EEEEENS5_IJNS4_10UnderscoreESX_SX_EEEEENS4_18SM100_TMA_2SM_LOADENS4_14ComposedLayoutINS4_7SwizzleILi3ELi4ELi3EEENS4_18smem_ptr_flag_bitsILi16EEENSS_INS5_IJNSA_ILi8EEESG_EEENS5_IJSG_SC_EEEEEEEvNS4_8identityES10_S1A_vS1B_EENS_8epilogue10collective18CollectiveEpilogueINS1D_23Sm100TmaWarpSpecializedILi3ELi2ELi32ELb1ELb0EEEJNS5_IJNSA_ILi128EEESG_SG_EEENS5_IJNSS_IS1I_SC_EENSS_INSA_ILi32EEESC_EEEEESI_SJ_SI_SJ_NS1D_6fusion15FusionCallbacksIS1H_NS1O_23LinCombPerRowBiasEltActINS1D_6thread4ReLuESI_fSI_SI_fLi8ELNS_15FloatRoundStyleE2EEES1J_S1N_JEEENS4_5SM1004TMEM4LOAD26SM100_TMEM_LOAD_32dp32b32xENS4_13SM90_TMA_LOADENS11_INS12_ILi2ELi4ELi3EEES15_NSS_INS5_IJS16_S1L_EEENS5_IJS1L_SC_EEEEEEENS4_39AutoVectorizingCopyWithAssumedAlignmentILi128EEENS4_14SM90_TMA_STOREES25_S27_S27_EEEvvEEEEvNT_6ParamsE)
        .other          _ZN7cutlass13device_kernelINS_4gemm6kernel13GemmUniversalIN4cute5tupleIJiiiiEEENS1_10collective13CollectiveMmaINS1_35MainloopSm100TmaUmmaWarpSpecializedILi10ELi2ELi4ENS5_IJNS4_1CILi2EEENSA_ILi1EEESC_EEEEENS5_IJNSA_ILi256EEENSA_ILi64EEESG_EEENS_6half_tENS5_IJlSC_lEEESI_SJ_NS4_8TiledMMAINS4_8MMA_AtomIJNS4_26SM100_MMA_F16BF16_2x1SM_SSISI_SI_fLi256ELi64ELNS4_4UMMA5MajorE0ELSO_0ELNSN_7ScaleInE0ELSP_0EEEEEENS4_6LayoutINS5_IJSC_SC_SC_EEENS5_IJNSA_ILi0EEESU_SU_EEEEENS5_IJNS4_10UnderscoreESX_SX_EEEEENS4_18SM100_TMA_2SM_LOADENS4_14ComposedLayoutINS4_7SwizzleILi3ELi4ELi3EEENS4_18smem_ptr_flag_bitsILi16EEENSS_INS5_IJNSA_ILi8EEESG_EEENS5_IJSG_SC_EEEEEEEvNS4_8identityES10_S1A_vS1B_EENS_8epilogue10collective18CollectiveEpilogueINS1D_23Sm100TmaWarpSpecializedILi3ELi2ELi32ELb1ELb0EEEJNS5_IJNSA_ILi128EEESG_SG_EEENS5_IJNSS_IS1I_SC_EENSS_INSA_ILi32EEESC_EEEEESI_SJ_SI_SJ_NS1D_6fusion15FusionCallbacksIS1H_NS1O_23LinCombPerRowBiasEltActINS1D_6thread4ReLuESI_fSI_SI_fLi8ELNS_15FloatRoundStyleE2EEES1J_S1N_JEEENS4_5SM1004TMEM4LOAD26SM100_TMEM_LOAD_32dp32b32xENS4_13SM90_TMA_LOADENS11_INS12_ILi2ELi4ELi3EEES15_NSS_INS5_IJS16_S1L_EEENS5_IJS1L_SC_EEEEEEENS4_39AutoVectorizingCopyWithAssumedAlignmentILi128EEENS4_14SM90_TMA_STOREES25_S27_S27_EEEvvEEEEvNT_6ParamsE,@"STO_CUDA_ENTRY STV_DEFAULT"
_ZN7cutlass13device_kernelINS_4gemm6kernel13GemmUniversalIN4cute5tupleIJiiiiEEENS1_10collective13CollectiveMmaINS1_35MainloopSm100TmaUmmaWarpSpecializedILi10ELi2ELi4ENS5_IJNS4_1CILi2EEENSA_ILi1EEESC_EEEEENS5_IJNSA_ILi256EEENSA_ILi64EEESG_EEENS_6half_tENS5_IJlSC_lEEESI_SJ_NS4_8TiledMMAINS4_8MMA_AtomIJNS4_26SM100_MMA_F16BF16_2x1SM_SSISI_SI_fLi256ELi64ELNS4_4UMMA5MajorE0ELSO_0ELNSN_7ScaleInE0ELSP_0EEEEEENS4_6LayoutINS5_IJSC_SC_SC_EEENS5_IJNSA_ILi0EEESU_SU_EEEEENS5_IJNS4_10UnderscoreESX_SX_EEEEENS4_18SM100_TMA_2SM_LOADENS4_14ComposedLayoutINS4_7SwizzleILi3ELi4ELi3EEENS4_18smem_ptr_flag_bitsILi16EEENSS_INS5_IJNSA_ILi8EEESG_EEENS5_IJSG_SC_EEEEEEEvNS4_8identityES10_S1A_vS1B_EENS_8epilogue10collective18CollectiveEpilogueINS1D_23Sm100TmaWarpSpecializedILi3ELi2ELi32ELb1ELb0EEEJNS5_IJNSA_ILi128EEESG_SG_EEENS5_IJNSS_IS1I_SC_EENSS_INSA_ILi32EEESC_EEEEESI_SJ_SI_SJ_NS1D_6fusion15FusionCallbacksIS1H_NS1O_23LinCombPerRowBiasEltActINS1D_6thread4ReLuESI_fSI_SI_fLi8ELNS_15FloatRoundStyleE2EEES1J_S1N_JEEENS4_5SM1004TMEM4LOAD26SM100_TMEM_LOAD_32dp32b32xENS4_13SM90_TMA_LOADENS11_INS12_ILi2ELi4ELi3EEES15_NSS_INS5_IJS16_S1L_EEENS5_IJS1L_SC_EEEEEEENS4_39AutoVectorizingCopyWithAssumedAlignmentILi128EEENS4_14SM90_TMA_STOREES25_S27_S27_EEEvvEEEEvNT_6ParamsE:
[----:B------:R-:W1:Y:S01]  /*0000*/  LDC R1, c[0x0][0x37c] ;  /* 0x0000df00ff017b82 */ /* 0x000e620000000800 */
[----:B------:R-:W2:Y:S01]  /*0010*/  S2R R104, SR_TID.X ;  /* 0x0000000000687919 */ /* 0x000ea20000002100 */
[----:B------:R-:W3:Y:S06]  /*0020*/  LDCU.64 UR8, c[0x0][0x890] ;  /* 0x00011200ff0877ac */ /* 0x000eec0008000a00 */
[----:B------:R-:W4:Y:S01]  /*0030*/  S2UR UR37, SR_CgaCtaId ;  /* 0x00000000002579c3 */ /* 0x000f220000008800 */
[----:B------:R-:W-:Y:S02]  /*0040*/  PRMT R98, RZ, 0x7610, R98 ;  /* 0x00007610ff627816 */ /* 0x000fe40000000062 */
[----:B------:R-:W-:Y:S01]  /*0050*/  ELECT P0, URZ, PT ;  /* 0x0000000000ff782f */ /* 0x000fe20003800000 */
[----:B------:R-:W1:Y:S01]  /*0060*/  LDCU.64 UR46, c[0x0][0x358] ;  /* 0x00006b00ff2e77ac */ /* 0x000e620008000a00 */
[----:B---3--:R-:W-:-:S04]  /*0070*/  UISETP.NE.U32.AND UP0, UPT, UR8, URZ, UPT ;  /* 0x000000ff0800728c */ /* 0x008fc8000bf05070 */
[----:B------:R-:W-:Y:S02]  /*0080*/  UISETP.NE.AND.EX UP1, UPT, UR9, URZ, UPT, UP0 ;  /* 0x000000ff0900728c */ /* 0x000fe4000bf25300 */
[----:B----4-:R-:W-:Y:S02]  /*0090*/  ULOP3.LUT UR5, UR37, 0x1, URZ, 0xc0, !UPT ;  /* 0x0000000125057892 */ /* 0x010fe4000f8ec0ff */
[----:B------:R-:W-:Y:S01]  /*00a0*/  ULOP3.LUT UR4, UR37, 0x1, URZ, 0x3c, !UPT ;  /* 0x0000000125047892 */ /* 0x000fe2000f8e3cff */
[----:B--2---:R-:W-:-:S05]  /*00b0*/  SHF.R.U32.HI R103, RZ, 0x5, R104 ;  /* 0x00000005ff677819 */ /* 0x004fca0000011668 */
[----:B------:R-:W2:Y:S02]  /*00c0*/  SHFL.IDX PT, R0, R103, RZ, 0x1f ;  /* 0x00001fff67007589 */ /* 0x000ea400000e0000 */
[----:B--2---:R-:W-:Y:S01]  /*00d0*/  R2UR UR10, R0 ;  /* 0x00000000000a72ca */ /* 0x004fe200000e0000 */
[----:B-1----:R-:W-:Y:S05]  /*00e0*/  BRA.U UP1, `(.L_x_0) ;  /* 0x00000001012c7547 */ /* 0x002fea000b800000 */
[----:B------:R-:W1:Y:S02]  /*00f0*/  LDCU.64 UR6, c[0x0][0x888] ;  /* 0x00011100ff0677ac */ /* 0x000e640008000a00 */
[----:B-1----:R-:W-:-:S04]  /*0100*/  UISETP.NE.U32.AND UP2, UPT, UR6, URZ, UPT ;  /* 0x000000ff0600728c */ /* 0x002fc8000bf45070 */
[----:B------:R-:W-:-:S09]  /*0110*/  UISETP.NE.AND.EX UP2, UPT, UR7, URZ, UPT, UP2 ;  /* 0x000000ff0700728c */ /* 0x000fd2000bf45320 */
[----:B------:R-:W-:Y:S05]  /*0120*/  BRA.U !UP2, `(.L_x_1) ;  /* 0x000000010a107547 */ /* 0x000fea000b800000 */
[----:B------:R-:W1:Y:S02]  /*0130*/  LDC.64 R48, c[0x0][0x888] ;  /* 0x00022200ff307b82 */ /* 0x000e640000000a00 */
[----:B-1----:R1:W5:Y:S01]  /*0140*/  LDG.E R48, desc[UR46][R48.64] ;  /* 0x0000002e30307981 */ /* 0x002362000c1e1900 */
[----:B------:R-:W-:Y:S01]  /*0150*/  HFMA2 R98, -RZ, RZ, 0, 5.9604644775390625e-08 ;  /* 0x00000001ff627431 */ /* 0x000fe200000001ff */
[----:B------:R-:W-:Y:S05]  /*0160*/  BRA `(.L_x_0) ;  /* 0x00000000000c7947 */ /* 0x000fea0003800000 */
.L_x_1:
[----:B------:R-:W1:Y:S01]  /*0170*/  LDCU UR6, c[0x0][0x880] ;  /* 0x00011000ff0677ac */ /* 0x000e620008000800 */
[----:B------:R-:W-:Y:S01]  /*0180*/  HFMA2 R98, -RZ, RZ, 0, 5.9604644775390625e-08 ;  /* 0x00000001ff627431 */ /* 0x000fe200000001ff */
[----:B-1----:R-:W-:-:S07]  /*0190*/  MOV R48, UR6 ;  /* 0x0000000600307c02 */ /* 0x002fce0008000f00 */
.L_x_0:
[----:B------:R-:W2:Y:S02]  /*01a0*/  LDCU.64 UR6, c[0x0][0x8b0] ;  /* 0x00011600ff0677ac */ /* 0x000ea40008000a00 */
[----:B--2---:R-:W-:-:S04]  /*01b0*/  UISETP.NE.U32.AND UP2, UPT, UR6, URZ, UPT ;  /* 0x000000ff0600728c */ /* 0x004fc8000bf45070 */
[----:B------:R-:W-:-:S09]  /*01c0*/  UISETP.NE.AND.EX UP2, UPT, UR7, URZ, UPT, UP2 ;  /* 0x000000ff0700728c */ /* 0x000fd2000bf45320 */
[----:B------:R-:W-:Y:S05]  /*01d0*/  BRA.U UP2, `(.L_x_2) ;  /* 0x0000000102247547 */ /* 0x000fea000b800000 */
[----:B------:R-:W2:Y:S02]  /*01e0*/  LDCU.64 UR6, c[0x0][0x8a8] ;  /* 0x00011500ff0677ac */ /* 0x000ea40008000a00 */
[----:B--2---:R-:W-:-:S04]  /*01f0*/  UISETP.NE.U32.AND UP2, UPT, UR6, URZ, UPT ;  /* 0x000000ff0600728c */ /* 0x004fc8000bf45070 */
[----:B------:R-:W-:-:S09]  /*0200*/  UISETP.NE.AND.EX UP2, UPT, UR7, URZ, UPT, UP2 ;  /* 0x000000ff0700728c */ /* 0x000fd2000bf45320 */
[----:B------:R-:W-:Y:S05]  /*0210*/  BRA.U !UP2, `(.L_x_3) ;  /* 0x000000010a0c7547 */ /* 0x000fea000b800000 */
[----:B------:R-:W2:Y:S02]  /*0220*/  LDC.64 R2, c[0x0][0x8a8] ;  /* 0x00022a00ff027b82 */ /* 0x000ea40000000a00 */
[----:B--2---:R2:W5:Y:S01]  /*0230*/  LDG.E R47, desc[UR46][R2.64] ;  /* 0x0000002e022f7981 */ /* 0x004562000c1e1900 */
[----:B------:R-:W-:Y:S05]  /*0240*/  BRA `(.L_x_2) ;  /* 0x0000000000087947 */ /* 0x000fea0003800000 */
.L_x_3:
[----:B------:R-:W2:Y:S02]  /*0250*/  LDCU UR6, c[0x0][0x8a0] ;  /* 0x00011400ff0677ac */ /* 0x000ea40008000800 */
[----:B--2---:R-:W-:Y:S02]  /*0260*/  MOV R47, UR6 ;  /* 0x00000006002f7c02 */ /* 0x004fe40008000f00 */
.L_x_2:
[----:B------:R-:W-:Y:S01]  /*0270*/  IMAD.U32 R0, RZ, RZ, UR10 ;  /* 0x0000000aff007e24 */ /* 0x000fe2000f8e00ff */
[----:B------:R-:W-:Y:S04]  /*0280*/  BSSY.RECONVERGENT B0, `(.L_x_4) ;  /* 0x000000c000007945 */ /* 0x000fe80003800200 */
[C---:B------:R-:W-:Y:S02]  /*0290*/  ISETP.NE.OR P2, PT, R0.reuse, 0x1, !P0 ;  /* 0x000000010000780c */ /* 0x040fe40004745670 */
[----:B------:R-:W-:-:S11]  /*02a0*/  ISETP.NE.OR P1, PT, R0, 0x3, !P0 ;  /* 0x000000030000780c */ /* 0x000fd60004725670 */
[----:B------:R-:W-:Y:S05]  /*02b0*/  @P2 BRA `(.L_x_5) ;  /* 0x0000000000202947 */ /* 0x000fea0003800000 */
[----:B------:R-:W3:Y:S02]  /*02c0*/  LDCU.64 UR6, c[0x0][0x348] ;  /* 0x00006900ff0677ac */ /* 0x000ee40008000a00 */
[----:B---3--:R-:W-:Y:S02]  /*02d0*/  UIADD3 UR12, UP3, UPT, UR6, 0x80, URZ ;  /* 0x00000080060c7890 */ /* 0x008fe4000ff7e0ff */
[----:B------:R-:W-:Y:S02]  /*02e0*/  UIADD3 UR6, UP2, UPT, UR6, 0x180, URZ ;  /* 0x0000018006067890 */ /* 0x000fe4000ff5e0ff */
[----:B------:R-:W-:Y:S02]  /*02f0*/  UIADD3.X UR13, UPT, UPT, URZ, UR7, URZ, UP3, !UPT ;  /* 0x00000007ff0d7290 */ /* 0x000fe40009ffe4ff */
[----:B------:R-:W-:-:S07]  /*0300*/  UIADD3.X UR7, UPT, UPT, URZ, UR7, URZ, UP2, !UPT ;  /* 0x00000007ff077290 */ /* 0x000fce00097fe4ff */
[----:B------:R3:W-:Y:S02]  /*0310*/  UTMACCTL.PF [UR12] ;  /* 0x000000000c0079b9 */ /* 0x0007e40008040000 */
[----:B------:R3:W-:Y:S02]  /*0320*/  UTMACCTL.PF [UR6] ;  /* 0x00000000060079b9 */ /* 0x0007e40008040000 */
[----:B---3--:R-:W-:Y:S01]  /*0330*/  NOP ;  /* 0x0000000000007918 */ /* 0x008fe20000000000 */
.L_x_5:
[----:B------:R-:W-:Y:S05]  /*0340*/  BSYNC.RECONVERGENT B0 ;  /* 0x0000000000007941 */ /* 0x000fea0003800200 */
.L_x_4:
[----:B------:R-:W-:Y:S04]  /*0350*/  BSSY.RECONVERGENT B0, `(.L_x_6) ;  /* 0x000000a000007945 */ /* 0x000fe80003800200 */
        /* <DEDUP_REMOVED lines=9> */
.L_x_7:
[----:B------:R-:W-:Y:S05]  /*03f0*/  BSYNC.RECONVERGENT B0 ;  /* 0x0000000000007941 */ /* 0x000fea0003800200 */
.L_x_6:
[----:B------:R-:W3:Y:S01]  /*0400*/  LDCU.64 UR6, c[0x0][0x888] ;  /* 0x00011100ff0677ac */ /* 0x000ee20008000a00 */
[----:B------:R-:W-:Y:S01]  /*0410*/  PLOP3.LUT P1, PT, PT, PT, UP0, 0x80, 0x8 ;  /* 0x000000000008781c */ /* 0x000fe20003f2f008 */
[----:B------:R-:W-:-:S03]  /*0420*/  UPLOP3.LUT UP5, UPT, UPT, UPT, UPT, 0x40, 0x4 ;  /* 0x000000000004789c */ /* 0x000fc60003fae870 */
[----:B------:R-:W-:Y:S01]  /*0430*/  ISETP.NE.AND.EX P1, PT, RZ, UR9, PT, P1 ;  /* 0x00000009ff007c0c */ /* 0x000fe2000bf25310 */
[----:B---3--:R-:W-:-:S04]  /*0440*/  UISETP.NE.U32.AND UP3, UPT, UR6, URZ, UPT ;  /* 0x000000ff0600728c */ /* 0x008fc8000bf65070 */
[----:B------:R-:W-:-:S06]  /*0450*/  UISETP.NE.AND.EX UP3, UPT, UR7, URZ, UPT, UP3 ;  /* 0x000000ff0700728c */ /* 0x000fcc000bf65330 */
[----:B------:R-:W-:-:S13]  /*0460*/  PLOP3.LUT P2, PT, PT, PT, UP3, 0x80, 0x8 ;  /* 0x000000000008781c */ /* 0x000fda0003f4f038 */
[----:B------:R-:W-:Y:S05]  /*0470*/  @P2 BRA P1, `(.L_x_8) ;  /* 0x0000000000142947 */ /* 0x000fea0000800000 */
[----:B------:R-:W-:Y:S01]  /*0480*/  PLOP3.LUT P2, PT, PT, PT, UP1, 0x80, 0x8 ;  /* 0x000000000008781c */ /* 0x000fe20003f4f018 */
[----:B------:R-:W-:-:S12]  /*0490*/  UPLOP3.LUT UP5, UPT, UPT, UPT, UP3, 0x40, 0x4 ;  /* 0x000000000004789c */ /* 0x000fd80003fae830 */
[----:B-----5:R-:W-:-:S13]  /*04a0*/  @!P2 FSETP.EQ.AND P1, PT, R48, RZ, PT ;  /* 0x000000ff3000a20b */ /* 0x020fda0003f22000 */
[----:B------:R-:W-:Y:S01]  /*04b0*/  @!P2 VOTEU.ANY UP0, P1 ;  /* 0x0000000000ffa886 */ /* 0x000fe20000800100 */
[----:B------:R-:W-:-:S11]  /*04c0*/  @!UP1 UPLOP3.LUT UP5, UPT, UPT, UPT, UP0, 0x80, 0x8 ;  /* 0x000000000008989c */ /* 0x000fd60003faf000 */
.L_x_8:
[----:B------:R-:W3:Y:S01]  /*04d0*/  SHFL.IDX PT, R0, R103, RZ, 0x1f ;  /* 0x00001fff67007589 */ /* 0x000ee200000e0000 */
[----:B------:R-:W-:-:S04]  /*04e0*/  UISETP.NE.AND UP0, UPT, UR10, 0x2, UPT ;  /* 0x000000020a00788c */ /* 0x000fc8000bf05270 */
[----:B------:R-:W-:Y:S02]  /*04f0*/  UISETP.EQ.AND UP1, UPT, UR5, URZ, !UP0 ;  /* 0x000000ff0500728c */ /* 0x000fe4000c722270 */
[----:B------:R-:W-:-:S04]  /*0500*/  USEL UR7, URZ, 0x1, UP0 ;  /* 0x00000001ff077887 */ /* 0x000fc80008000000 */
[----:B------:R-:W-:Y:S02]  /*0510*/  PLOP3.LUT P5, PT, P0, PT, UP1, 0x80, 0x8 ;  /* 0x000000000008781c */ /* 0x000fe400007af018 */
[----:B---3--:R-:W-:-:S13]  /*0520*/  ISETP.NE.AND P1, PT, R0, RZ, PT ;  /* 0x000000ff0000720c */ /* 0x008fda0003f25270 */
[----:B------:R-:W-:Y:S05]  /*0530*/  @P1 BRA `(.L_x_9) ;  /* 0x0000000000801947 */ /* 0x000fea0003800000 */
[----:B------:R-:W-:Y:S01]  /*0540*/  ELECT P1, URZ, PT ;  /* 0x0000000000ff782f */ /* 0x000fe20003820000 */
[----:B------:R-:W-:-:S12]  /*0550*/  BSSY.RECONVERGENT B0, `(.L_x_9) ;  /* 0x000001e000007945 */ /* 0x000fd80003800200 */
[----:B------:R-:W-:Y:S05]  /*0560*/  @!P1 BRA `(.L_x_10) ;  /* 0x0000000000709947 */ /* 0x000fea0003800000 */
[----:B------:R-:W-:Y:S01]  /*0570*/  UMOV UR8, 0x400 ;  /* 0x0000040000087882 */ /* 0x000fe20000000000 */
[----:B------:R-:W-:Y:S01]  /*0580*/  UMOV UR6, 0x1 ;  /* 0x0000000100067882 */ /* 0x000fe20000000000 */
[----:B------:R-:W-:Y:S02]  /*0590*/  ULEA UR8, UR37, UR8, 0x18 ;  /* 0x0000000825087291 */ /* 0x000fe4000f8ec0ff */
[----:B------:R-:W-:-:S04]  /*05a0*/  UIADD3 UR12, UPT, UPT, -UR6, 0x100000, URZ ;  /* 0x00100000060c7890 */ /* 0x000fc8000fffe1ff */
[----:B------:R-:W-:Y:S02]  /*05b0*/  USHF.L.U32 UR13, UR12, 0xb, URZ ;  /* 0x0000000b0c0d7899 */ /* 0x000fe400080006ff */
[----:B------:R-:W-:Y:S01]  /*05c0*/  USHF.L.U32 UR12, UR12, 0x1, URZ ;  /* 0x000000010c0c7899 */ /* 0x000fe200080006ff */
[----:B------:R-:W3:Y:S11]  /*05d0*/  FENCE.VIEW.ASYNC.S ;  /* 0x00000000000073c6 */ /* 0x000ef60000000000 */
[----:B---3--:R3:W4:Y:S01]  /*05e0*/  SYNCS.EXCH.64 URZ, [UR8], UR12 ;  /* 0x0000000c08ff75b2 */ /* 0x0087220008000100 */
[----:B------:R3:W1:Y:S01]  /*05f0*/  SYNCS.EXCH.64 URZ, [UR8+0x50], UR12 ;  /* 0x0000500c08ff75b2 */ /* 0x0006620008000100 */
        /* <DEDUP_REMOVED lines=17> */
[----:B------:R3:W1:Y:S02]  /*0710*/  SYNCS.EXCH.64 URZ, [UR8+0x98], UR12 ;  /* 0x0000980c08ff75b2 */ /* 0x0006640008000100 */
[----:B---3--:R-:W-:Y:S01]  /*0720*/  NOP ;  /* 0x0000000000007918 */ /* 0x008fe20000000000 */
.L_x_10:
[----:B------:R-:W-:Y:S05]  /*0730*/  BSYNC.RECONVERGENT B0 ;  /* 0x0000000000007941 */ /* 0x000fea0003800200 */
.L_x_9:
[----:B------:R-:W3:Y:S01]  /*0740*/  SHFL.IDX PT, R0, R103, RZ, 0x1f ;  /* 0x00001fff67007589 */ /* 0x000ee200000e0000 */
[----:B------:R-:W-:Y:S01]  /*0750*/  NOP ;  /* 0x0000000000007918 */ /* 0x000fe20000000000 */
[----:B---3--:R-:W-:-:S13]  /*0760*/  ISETP.NE.AND P1, PT, R0, 0x1, PT ;  /* 0x000000010000780c */ /* 0x008fda0003f25270 */
[----:B------:R-:W-:Y:S05]  /*0770*/  @P1 BRA `(.L_x_11) ;  /* 0x00000000004c1947 */ /* 0x000fea0003800000 */
[----:B------:R-:W-:Y:S01]  /*0780*/  UMOV UR9, 0x400 ;  /* 0x0000040000097882 */ /* 0x000fe20000000000 */
[----:B------:R-:W-:Y:S01]  /*0790*/  UMOV UR8, 0x20 ;  /* 0x0000002000087882 */ /* 0x000fe20000000000 */
[----:B------:R-:W-:Y:S01]  /*07a0*/  UMOV UR6, 0x80 ;  /* 0x0000008000067882 */ /* 0x000fe20000000000 */
[----:B------:R-:W-:Y:S02]  /*07b0*/  ULEA UR9, UR37, UR9, 0x18 ;  /* 0x0000000925097291 */ /* 0x000fe4000f8ec0ff */
[----:B------:R-:W-:-:S04]  /*07c0*/  UIADD3 UR12, UPT, UPT, -UR8, 0x100000, URZ ;  /* 0x00100000080c7890 */ /* 0x000fc8000fffe1ff */
[----:B------:R-:W-:Y:S02]  /*07d0*/  USHF.L.U32 UR13, UR12, 0xb, URZ ;  /* 0x0000000b0c0d7899 */ /* 0x000fe400080006ff */
[----:B------:R-:W-:Y:S02]  /*07e0*/  USHF.L.U32 UR12, UR12, 0x1, URZ ;  /* 0x000000010c0c7899 */ /* 0x000fe400080006ff */
[----:B------:R-:W-:-:S04]  /*07f0*/  UIADD3 UR14, UPT, UPT, -UR6, 0x100000, URZ ;  /* 0x00100000060e7890 */ /* 0x000fc8000fffe1ff */
[----:B------:R-:W-:Y:S02]  /*0800*/  USHF.L.U32 UR15, UR14, 0xb, URZ ;  /* 0x0000000b0e0f7899 */ /* 0x000fe400080006ff */
[----:B------:R-:W-:Y:S01]  /*0810*/  USHF.L.U32 UR14, UR14, 0x1, URZ ;  /* 0x000000010e0e7899 */ /* 0x000fe200080006ff */
[----:B------:R-:W-:Y:S01]  /*0820*/  ELECT P1, URZ, PT ;  /* 0x0000000000ff782f */ /* 0x000fe20003820000 */
[----:B------:R-:W3:Y:S02]  /*0830*/  FENCE.VIEW.ASYNC.S ;  /* 0x00000000000073c6 */ /* 0x000ee40000000000 */
[----:B---3--:R3:W1:Y:S08]  /*0840*/  SYNCS.EXCH.64 URZ, [UR9+0xa0], UR12 ;  /* 0x0000a00c09ff75b2 */ /* 0x0086700008000100 */
[----:B------:R3:W1:Y:S01]  /*0850*/  SYNCS.EXCH.64 URZ, [UR9+0xb8], UR14 ;  /* 0x0000b80e09ff75b2 */ /* 0x0006620008000100 */
[----:B------:R3:W1:Y:S01]  /*0860*/  SYNCS.EXCH.64 URZ, [UR9+0xa8], UR12 ;  /* 0x0000a80c09ff75b2 */ /* 0x0006620008000100 */
[----:B------:R3:W1:Y:S01]  /*0870*/  SYNCS.EXCH.64 URZ, [UR9+0xc0], UR14 ;  /* 0x0000c00e09ff75b2 */ /* 0x0006620008000100 */
[----:B------:R3:W1:Y:S01]  /*0880*/  SYNCS.EXCH.64 URZ, [UR9+0xb0], UR12 ;  /* 0x0000b00c09ff75b2 */ /* 0x0006620008000100 */
[----:B------:R3:W1:Y:S01]  /*0890*/  SYNCS.EXCH.64 URZ, [UR9+0xc8], UR14 ;  /* 0x0000c80e09ff75b2 */ /* 0x0006620008000100 */
[----:B------:R-:W-:Y:S01]  /*08a0*/  NOP ;  /* 0x0000000000007918 */ /* 0x000fe20000000000 */
.L_x_11:
[----:B------:R-:W2:Y:S01]  /*08b0*/  SHFL.IDX PT, R0, R103, RZ, 0x1f ;  /* 0x00001fff67007589 */ /* 0x000ea200000e0000 */
[----:B------:R-:W-:Y:S01]  /*08c0*/  NOP ;  /* 0x0000000000007918 */ /* 0x000fe20000000000 */
[----:B--2---:R-:W-:-:S13]  /*08d0*/  ISETP.NE.AND P1, PT, R0, 0x3, PT ;  /* 0x000000030000780c */ /* 0x004fda0003f25270 */
[----:B------:R-:W-:Y:S05]  /*08e0*/  @P1 BRA `(.L_x_12) ;  /* 0x00000000002c1947 */ /* 0x000fea0003800000 */
[----:B------:R-:W-:Y:S01]  /*08f0*/  UMOV UR8, 0x400 ;  /* 0x0000040000087882 */ /* 0x000fe20000000000 */
[----:B------:R-:W-:Y:S01]  /*0900*/  UMOV UR6, 0x20 ;  /* 0x0000002000067882 */ /* 0x000fe20000000000 */
[----:B------:R-:W-:Y:S02]  /*0910*/  ULEA UR8, UR37, UR8, 0x18 ;  /* 0x0000000825087291 */ /* 0x000fe4000f8ec0ff */
[----:B---3--:R-:W-:-:S04]  /*0920*/  UIADD3 UR12, UPT, UPT, -UR6, 0x100000, URZ ;  /* 0x00100000060c7890 */ /* 0x008fc8000fffe1ff */
[----:B------:R-:W-:Y:S02]  /*0930*/  USHF.L.U32 UR13, UR12, 0xb, URZ ;  /* 0x0000000b0c0d7899 */ /* 0x000fe400080006ff */
[----:B------:R-:W-:Y:S01]  /*0940*/  USHF.L.U32 UR12, UR12, 0x1, URZ ;  /* 0x000000010c0c7899 */ /* 0x000fe200080006ff */
[----:B------:R-:W-:Y:S01]  /*0950*/  ELECT P1, URZ, PT ;  /* 0x0000000000ff782f */ /* 0x000fe20003820000 */
[----:B------:R-:W2:Y:S10]  /*0960*/  FENCE.VIEW.ASYNC.S ;  /* 0x00000000000073c6 */ /* 0x000eb40000000000 */
[----:B--2---:R2:W3:Y:S01]  /*0970*/  SYNCS.EXCH.64 URZ, [UR8+0xd0], UR12 ;  /* 0x0000d00c08ff75b2 */ /* 0x0044e20008000100 */
[----:B------:R2:W1:Y:S01]  /*0980*/  SYNCS.EXCH.64 URZ, [UR8+0xd8], UR12 ;  /* 0x0000d80c08ff75b2 */ /* 0x0004620008000100 */
[----:B------:R-:W-:Y:S01]  /*0990*/  NOP ;  /* 0x0000000000007918 */ /* 0x000fe20000000000 */
.L_x_12:
[----:B------:R-:W4:Y:S01]  /*09a0*/  SHFL.IDX PT, R0, R103, RZ, 0x1f ;  /* 0x00001fff67007589 */ /* 0x000f2200000e0000 */
[----:B------:R-:W-:Y:S01]  /*09b0*/  NOP ;  /* 0x0000000000007918 */ /* 0x000fe20000000000 */
[----:B----4-:R-:W-:-:S13]  /*09c0*/  ISETP.NE.AND P1, PT, R0, 0x4, PT ;  /* 0x000000040000780c */ /* 0x010fda0003f25270 */
[----:B------:R-:W-:Y:S05]  /*09d0*/  @P1 BRA `(.L_x_13) ;  /* 0x0000000000481947 */ /* 0x000fea0003800000 */
[----:B---3--:R-:W-:Y:S01]  /*09e0*/  UMOV UR9, 0x1a0 ;  /* 0x000001a000097882 */ /* 0x008fe20000000000 */
[----:B--2---:R-:W-:Y:S01]  /*09f0*/  UMOV UR8, 0x400 ;  /* 0x0000040000087882 */ /* 0x004fe20000000000 */
[----:B------:R-:W-:Y:S01]  /*0a00*/  USEL UR9, UR9, 0x1e0, UP5 ;  /* 0x000001e009097887 */ /* 0x000fe2000a800000 */
        /* <DEDUP_REMOVED lines=9> */
[----:B------:R-:W2:Y:S02]  /*0aa0*/  FENCE.VIEW.ASYNC.S ;  /* 0x00000000000073c6 */ /* 0x000ea40000000000 */
[----:B--2---:R4:W2:Y:S08]  /*0ab0*/  SYNCS.EXCH.64 URZ, [UR8+0xe0], UR12 ;  /* 0x0000e00c08ff75b2 */ /* 0x0048b00008000100 */
[----:B------:R4:W3:Y:S01]  /*0ac0*/  SYNCS.EXCH.64 URZ, [UR8+0xf0], UR14 ;  /* 0x0000f00e08ff75b2 */ /* 0x0008e20008000100 */
[----:B------:R4:W1:Y:S01]  /*0ad0*/  SYNCS.EXCH.64 URZ, [UR8+0xe8], UR12 ;  /* 0x0000e80c08ff75b2 */ /* 0x0008620008000100 */
[----:B------:R4:W1:Y:S02]  /*0ae0*/  SYNCS.EXCH.64 URZ, [UR8+0xf8], UR14 ;  /* 0x0000f80e08ff75b2 */ /* 0x0008640008000100 */
[----:B----4-:R-:W-:Y:S01]  /*0af0*/  NOP ;  /* 0x0000000000007918 */ /* 0x010fe20000000000 */
.L_x_13:
[----:B------:R-:W4:Y:S01]  /*0b00*/  SHFL.IDX PT, R0, R103, RZ, 0x1f ;  /* 0x00001fff67007589 */ /* 0x000f2200000e0000 */
[----:B------:R-:W-:Y:S01]  /*0b10*/  NOP ;  /* 0x0000000000007918 */ /* 0x000fe20000000000 */
[----:B----4-:R-:W-:-:S13]  /*0b20*/  ISETP.NE.AND P1, PT, R0, 0x5, PT ;  /* 0x000000050000780c */ /* 0x010fda0003f25270 */
[----:B------:R-:W-:Y:S05]  /*0b30*/  @P1 BRA `(.L_x_14) ;  /* 0x0000000000541947 */ /* 0x000fea0003800000 */
[----:B---3--:R-:W-:Y:S01]  /*0b40*/  UMOV UR9, 0x400 ;  /* 0x0000040000097882 */ /* 0x008fe20000000000 */
[----:B--2---:R-:W-:Y:S01]  /*0b50*/  UMOV UR8, 0x1 ;  /* 0x0000000100087882 */ /* 0x004fe20000000000 */
        /* <DEDUP_REMOVED lines=13> */
[----:B------:R4:W1:Y:S01]  /*0c30*/  SYNCS.EXCH.64 URZ, [UR9+0x128], UR14 ;  /* 0x0001280e09ff75b2 */ /* 0x0008620008000100 */
[----:B------:R4:W1:Y:S01]  /*0c40*/  SYNCS.EXCH.64 URZ, [UR9+0x110], UR12 ;  /* 0x0001100c09ff75b2 */ /* 0x0008620008000100 */
[----:B------:R4:W1:Y:S01]  /*0c50*/  SYNCS.EXCH.64 URZ, [UR9+0x130], UR14 ;  /* 0x0001300e09ff75b2 */ /* 0x0008620008000100 */
[----:B------:R4:W1:Y:S01]  /*0c60*/  SYNCS.EXCH.64 URZ, [UR9+0x118], UR12 ;  /* 0x0001180c09ff75b2 */ /* 0x0008620008000100 */
[----:B------:R4:W1:Y:S02]  /*0c70*/  SYNCS.EXCH.64 URZ, [UR9+0x138], UR14 ;  /* 0x0001380e09ff75b2 */ /* 0x0008640008000100 */
[----:B----4-:R-:W-:Y:S01]  /*0c80*/  NOP ;  /* 0x0000000000007918 */ /* 0x010fe20000000000 */
.L_x_14:
[----:B------:R-:W4:Y:S01]  /*0c90*/  SHFL.IDX PT, R0, R103, RZ, 0x1f ;  /* 0x00001fff67007589 */ /* 0x000f2200000e0000 */
[----:B------:R-:W-:Y:S01]  /*0ca0*/  ISETP.NE.OR P0, PT, RZ, UR10, !P0 ;  /* 0x0000000aff007c0c */ /* 0x000fe2000c705670 */
[----:B------:R-:W-:Y:S01]  /*0cb0*/  NOP ;  /* 0x0000000000007918 */ /* 0x000fe20000000000 */
[----:B----4-:R-:W-:-:S13]  /*0cc0*/  ISETP.NE.AND P1, PT, R0, 0x3, PT ;  /* 0x000000030000780c */ /* 0x010fda0003f25270 */
[----:B------:R-:W-:Y:S05]  /*0cd0*/  @P1 BRA `(.L_x_15) ;  /* 0x0000000000341947 */ /* 0x000fea0003800000 */
[----:B--2---:R-:W-:Y:S01]  /*0ce0*/  UMOV UR8, 0x400 ;  /* 0x0000040000087882 */ /* 0x004fe20000000000 */
[----:B------:R-:W-:Y:S01]  /*0cf0*/  UMOV UR6, 0x20 ;  /* 0x0000002000067882 */ /* 0x000fe20000000000 */
[----:B------:R-:W-:Y:S02]  /*0d00*/  ULEA UR8, UR37, UR8, 0x18 ;  /* 0x0000000825087291 */ /* 0x000fe4000f8ec0ff */
[----:B---3--:R-:W-:-:S04]  /*0d10*/  UIADD3 UR12, UPT, UPT, -UR6, 0x100000, URZ ;  /* 0x00100000060c7890 */ /* 0x008fc8000fffe1ff */
[----:B------:R-:W-:Y:S02]  /*0d20*/  USHF.L.U32 UR13, UR12, 0xb, URZ ;  /* 0x0000000b0c0d7899 */ /* 0x000fe400080006ff */
[----:B------:R-:W-:Y:S01]  /*0d30*/  USHF.L.U32 UR12, UR12, 0x1, URZ ;  /* 0x000000010c0c7899 */ /* 0x000fe200080006ff */
[----:B------:R-:W-:Y:S01]  /*0d40*/  ELECT P1, URZ, PT ;  /* 0x0000000000ff782f */ /* 0x000fe20003820000 */
[----:B------:R-:W2:Y:S10]  /*0d50*/  FENCE.VIEW.ASYNC.S ;  /* 0x00000000000073c6 */ /* 0x000eb40000000000 */
[----:B--2---:R4:W2:Y:S01]  /*0d60*/  SYNCS.EXCH.64 URZ, [UR8+0x140], UR12 ;  /* 0x0001400c08ff75b2 */ /* 0x0048a20008000100 */
[----:B------:R4:W3:Y:S01]  /*0d70*/  SYNCS.EXCH.64 URZ, [UR8+0x150], UR12 ;  /* 0x0001500c08ff75b2 */ /* 0x0008e20008000100 */
[----:B------:R4:W1:Y:S01]  /*0d80*/  SYNCS.EXCH.64 URZ, [UR8+0x148], UR12 ;  /* 0x0001480c08ff75b2 */ /* 0x0008620008000100 */
[----:B------:R4:W1:Y:S02]  /*0d90*/  SYNCS.EXCH.64 URZ, [UR8+0x158], UR12 ;  /* 0x0001580c08ff75b2 */ /* 0x0008640008000100 */
[----:B----4-:R-:W-:Y:S01]  /*0da0*/  NOP ;  /* 0x0000000000007918 */ /* 0x010fe20000000000 */
.L_x_15:
[----:B------:R-:W-:Y:S01]  /*0db0*/  VOTEU.ALL UP0, P0 ;  /* 0x0000000000ff7886 */ /* 0x000fe20000000000 */
[----:B--2---:R-:W2:Y:S01]  /*0dc0*/  LDCU UR8, c[0x0][0x36c] ;  /* 0x00006d80ff0877ac */ /* 0x004ea20008000800 */
[----:B------:R-:W-:Y:S01]  /*0dd0*/  NOP ;  /* 0x0000000000007918 */ /* 0x000fe20000000000 */
[----:B------:R-:W-:Y:S01]  /*0de0*/  LOP3.LUT R2, R104, 0x1f, RZ, 0xc0, !PT ;  /* 0x0000001f68027812 */ /* 0x000fe200078ec0ff */
[----:B---3--:R-:W-:Y:S01]  /*0df0*/  UMOV UR12, 0x20 ;  /* 0x00000020000c7882 */ /* 0x008fe20000000000 */
[----:B------:R-:W-:Y:S01]  /*0e00*/  @!UP0 UMOV UR6, 0x400 ;  /* 0x0000040000068882 */ /* 0x000fe20000000000 */
[----:B------:R-:W-:-:S04]  /*0e10*/  @!UP0 UIADD3 UR12, UPT, UPT, -UR12, 0x100000, URZ ;  /* 0x001000000c0c8890 */ /* 0x000fc8000fffe1ff */
[----:B------:R-:W-:Y:S02]  /*0e20*/  @!UP0 USHF.L.U32 UR13, UR12, 0xb, URZ ;  /* 0x0000000b0c0d8899 */ /* 0x000fe400080006ff */
[----:B------:R-:W-:Y:S02]  /*0e30*/  @!UP0 USHF.L.U32 UR12, UR12, 0x1, URZ ;  /* 0x000000010c0c8899 */ /* 0x000fe400080006ff */
[----:B------:R-:W-:Y:S01]  /*0e40*/  @!UP0 ULEA UR6, UR37, UR6, 0x18 ;  /* 0x0000000625068291 */ /* 0x000fe2000f8ec0ff */
[----:B------:R-:W-:Y:S01]  /*0e50*/  VOTEU.ALL UP0, P0 ;  /* 0x0000000000ff7886 */ /* 0x000fe20000000000 */
[----:B------:R-:W-:Y:S01]  /*0e60*/  UISETP.NE.AND UP4, UPT, UR10, URZ, UPT ;  /* 0x000000ff0a00728c */ /* 0x000fe2000bf85270 */
[----:B------:R-:W3:Y:S09]  /*0e70*/  FENCE.VIEW.ASYNC.S ;  /* 0x00000000000073c6 */ /* 0x000ef20000000000 */
[----:B---3--:R3:W4:Y:S01]  /*0e80*/  @!UP0 SYNCS.EXCH.64 URZ, [UR6+0x160], UR12 ;  /* 0x0001600c06ff85b2 */ /* 0x0087220008000100 */
[----:B--2---:R-:W-:-:S09]  /*0e90*/  UISETP.EQ.U32.AND UP0, UPT, UR8, 0x1, UPT ;  /* 0x000000010800788c */ /* 0x004fd2000bf02070 */
[----:B------:R-:W-:Y:S05]  /*0ea0*/  BRA.U !UP0, `(.L_x_16) ;  /* 0x0000000108087547 */ /* 0x000fea000b800000 */
[----:B-1--4-:R-:W-:Y:S01]  /*0eb0*/  UCGABAR_ARV ;  /* 0x00000000000079c7 */ /* 0x012fe20008000000 */
[----:B------:R-:W-:Y:S05]  /*0ec0*/  BRA `(.L_x_17) ;  /* 0x0000000000047947 */ /* 0x000fea0003800000 */
.L_x_16:
[----:B-1--4-:R-:W-:Y:S01]  /*0ed0*/  NOP ;  /* 0x0000000000007918 */ /* 0x012fe20000000000 */
.L_x_17:
[----:B------:R-:W1:Y:S01]  /*0ee0*/  S2R R15, SR_CTAID.Y ;  /* 0x00000000000f7919 */ /* 0x000e620000002600 */
[----:B------:R-:W-:-:S05]  /*0ef0*/  CS2R.32 R97, SR_CgaSize ;  /* 0x0000000000617805 */ /* 0x000fca0000008a00 */
[----:B------:R-:W-:-:S05]  /*0f00*/  IMAD R97, R97, -0xa0, RZ ;  /* 0xffffff6061617824 */ /* 0x000fca00078e02ff */
[----:B---3--:R-:W-:-:S14]  /*0f10*/  R2UR UR6, R97 ;  /* 0x00000000610672ca */ /* 0x008fdc00000e0000 */
[----:B------:R-:W2:Y:S01]  /*0f20*/  LDCU UR6, c[0x0][UR6+0x2b4] ;  /* 0x00005680060677ac */ /* 0x000ea20008000800 */
[----:B------:R-:W-:-:S05]  /*0f30*/  CS2R.32 R0, SR_CgaSize ;  /* 0x0000000000007805 */ /* 0x000fca0000008a00 */
[----:B------:R-:W-:-:S06]  /*0f40*/  IMAD R0, R0, -0xa0, RZ ;  /* 0xffffff6000007824 */ /* 0x000fcc00078e02ff */
[----:B------:R-:W3:Y:S01]  /*0f50*/  LDC R0, c[0x0][R0+0x2a4] ;  /* 0x0000a90000007b82 */ /* 0x000ee20000000800 */
[----:B------:R-:W-:Y:S01]  /*0f60*/  PRMT R10, RZ, 0x7610, R10 ;  /* 0x00007610ff0a7816 */ /* 0x000fe2000000000a */
[----:B------:R-:W4:Y:S01]  /*0f70*/  S2R R3, SR_CTAID.X ;  /* 0x0000000000037919 */ /* 0x000f220000002500 */
[----:B------:R-:W-:-:S05]  /*0f80*/  CS2R.32 R97, SR_CgaSize ;  /* 0x0000000000617805 */ /* 0x000fca0000008a00 */
[----:B------:R-:W-:-:S05]  /*0f90*/  IMAD R97, R97, -0xa0, RZ ;  /* 0xffffff6061617824 */ /* 0x000fca00078e02ff */
[----:B------:R-:W-:-:S14]  /*0fa0*/  R2UR UR8, R97 ;  /* 0x00000000610872ca */ /* 0x000fdc00000e0000 */
[----:B------:R-:W3:Y:S01]  /*0fb0*/  LDCU UR8, c[0x0][UR8+0x2b0] ;  /* 0x00005600080877ac */ /* 0x000ee20008000800 */
[----:B------:R-:W-:Y:S01]  /*0fc0*/  UISETP.NE.AND UP1, UPT, UR10, 0x2, UPT ;  /* 0x000000020a00788c */ /* 0x000fe2000bf25270 */
[----:B------:R-:W2:Y:S01]  /*0fd0*/  LDC R11, c[0x0][0xb24] ;  /* 0x0002c900ff0b7b82 */ /* 0x000ea20000000800 */
[----:B------:R-:W-:-:S05]  /*0fe0*/  CS2R.32 R4, SR_CgaSize ;  /* 0x0000000000047805 */ /* 0x000fca0000008a00 */
[----:B------:R-:W-:-:S06]  /*0ff0*/  IMAD R4, R4, -0xa0, RZ ;  /* 0xffffff6004047824 */ /* 0x000fcc00078e02ff */
[----:B------:R-:W3:Y:S08]  /*1000*/  LDC R4, c[0x0][R4+0x2a0] ;  /* 0x0000a80004047b82 */ /* 0x000ef00000000800 */
[----:B------:R-:W3:Y:S01]  /*1010*/  LDC R42, c[0x0][0xb24] ;  /* 0x0002c900ff2a7b82 */ /* 0x000ee20000000800 */
[----:B-1----:R-:W-:-:S07]  /*1020*/  I2FP.F32.U32 R96, R15 ;  /* 0x0000000f00607245 */ /* 0x002fce0000201000 */
[----:B------:R-:W1:Y:S01]  /*1030*/  S2UR UR36, SR_CTAID.Z ;  /* 0x00000000002479c3 */ /* 0x000e620000002700 */
[----:B--2---:R-:W-:Y:S01]  /*1040*/  ISETP.GE.AND P0, PT, R11, 0x1, PT ;  /* 0x000000010b00780c */ /* 0x004fe20003f06270 */
[----:B----4-:R-:W-:Y:S01]  /*1050*/  IMAD.MOV.U32 R14, RZ, RZ, R3 ;  /* 0x000000ffff0e7224 */ /* 0x010fe200078e0003 */
[----:B------:R-:W-:Y:S01]  /*1060*/  I2FP.F32.U32 R97, R3 ;  /* 0x0000000300617245 */ /* 0x000fe20000201000 */
[----:B------:R-:W-:Y:S01]  /*1070*/  FMUL R96, R96, UR6 ;  /* 0x0000000660607c20 */ /* 0x000fe20008400000 */
[----:B------:R-:W2:Y:S03]  /*1080*/  LDCU UR6, c[0x0][0xb30] ;  /* 0x00016600ff0677ac */ /* 0x000ea60008000800 */
[----:B---3--:R-:W-:Y:S02]  /*1090*/  FMUL R97, R97, UR8 ;  /* 0x0000000861617c20 */ /* 0x008fe40008400000 */
[----:B------:R-:W3:Y:S08]  /*10a0*/  F2I.U32.TRUNC.NTZ R96, R96 ;  /* 0x0000006000607305 */ /* 0x000ef0000020f000 */
[----:B------:R-:W4:Y:S01]  /*10b0*/  F2I.U32.TRUNC.NTZ R97, R97 ;  /* 0x0000006100617305 */ /* 0x000f22000020f000 */
[----:B--2---:R-:W-:Y:S01]  /*10c0*/  UISETP.NE.AND UP2, UPT, UR6, 0x1, UPT ;  /* 0x000000010600788c */ /* 0x004fe2000bf45270 */
[----:B---3--:R-:W-:-:S05]  /*10d0*/  IADD3 R96, PT, PT, -R96, RZ, RZ ;  /* 0x000000ff60607210 */ /* 0x008fca0007ffe1ff */
[----:B------:R-:W-:Y:S01]  /*10e0*/  IMAD R96, R0, R96, R15 ;  /* 0x0000006000607224 */ /* 0x000fe200078e020f */
[----:B------:R-:W-:Y:S01]  /*10f0*/  PRMT R0, RZ, 0x7610, R0 ;  /* 0x00007610ff007816 */ /* 0x000fe20000000000 */
[----:B----4-:R-:W-:-:S04]  /*1100*/  IMAD.MOV R97, RZ, RZ, -R97 ;  /* 0x000000ffff617224 */ /* 0x010fc800078e0a61 */
[----:B------:R-:W-:Y:S01]  /*1110*/  IMAD R97, R4, R97, R3 ;  /* 0x0000006104617224 */ /* 0x000fe200078e0203 */
[----:B-1----:R-:W-:Y:S06]  /*1120*/  BRA.U UP4, `(.L_x_18) ;  /* 0x0000000104247547 */ /* 0x002fec000b800000 */
[----:B------:R-:W-:Y:S01]  /*1130*/  ISETP.NE.AND P1, PT, R96, RZ, PT ;  /* 0x000000ff6000720c */ /* 0x000fe20003f25270 */
[----:B------:R-:W-:Y:S01]  /*1140*/  IMAD.MOV.U32 R0, RZ, RZ, 0x3 ;  /* 0x00000003ff007424 */ /* 0x000fe200078e00ff */
[C---:B------:R-:W-:Y:S02]  /*1150*/  LOP3.LUT R4, R97.reuse, 0xfffffffe, RZ, 0xc0, !PT ;  /* 0xfffffffe61047812 */ /* 0x040fe400078ec0ff */
[----:B------:R-:W-:Y:S02]  /*1160*/  ISETP.LT.U32.OR P1, PT, R97, 0x2, !P1 ;  /* 0x000000026100780c */ /* 0x000fe40004f21470 */
[----:B------:R-:W-:Y:S02]  /*1170*/  SHF.L.U32 R0, R0, R4, RZ ;  /* 0x0000000400007219 */ /* 0x000fe400000006ff */
[----:B------:R-:W-:Y:S02]  /*1180*/  SEL R6, RZ, 0x1, !P1 ;  /* 0x00000001ff067807 */ /* 0x000fe40004800000 */
[----:B------:R-:W-:-:S05]  /*1190*/  SEL R5, RZ, 0x2, !P1 ;  /* 0x00000002ff057807 */ /* 0x000fca0004800000 */
[----:B------:R-:W-:-:S05]  /*11a0*/  IMAD.IADD R5, R6, 0x1, R5 ;  /* 0x0000000106057824 */ /* 0x000fca00078e0205 */
[----:B------:R-:W-:Y:S02]  /*11b0*/  PRMT R10, R5, 0x7610, R10 ;  /* 0x00007610050a7816 */ /* 0x000fe4000000000a */
.L_x_18:
[----:B------:R-:W-:Y:S05]  /*11c0*/  @!P0 BRA `(.L_x_19) ;  /* 0x0000000000b88947 */ /* 0x000fea0003800000 */
[----:B------:R-:W1:Y:S01]  /*11d0*/  LDC.64 R6, c[0x0][0xb18] ;  /* 0x0002c600ff067b82 */ /* 0x000e620000000a00 */
[----:B------:R-:W-:-:S07]  /*11e0*/  ISETP.NE.AND P0, PT, R11, 0x1, PT ;  /* 0x000000010b00780c */ /* 0x000fce0003f05270 */
[----:B------:R-:W2:Y:S08]  /*11f0*/  LDC R14, c[0x0][0xb0c] ;  /* 0x0002c300ff0e7b82 */ /* 0x000eb00000000800 */
[----:B------:R-:W3:Y:S08]  /*1200*/  LDC R16, c[0x0][0x370] ;  /* 0x0000dc00ff107b82 */ /* 0x000ef00000000800 */
[----:B------:R-:W4:Y:S01]  /*1210*/  LDC R13, c[0x0][0x374] ;  /* 0x0000dd00ff0d7b82 */ /* 0x000f220000000800 */
[----:B-1----:R-:W-:-:S07]  /*1220*/  ISETP.NE.AND P1, PT, R6, 0x1, PT ;  /* 0x000000010600780c */ /* 0x002fce0003f25270 */
[----:B------:R-:W3:Y:S01]  /*1230*/  LDC.64 R8, c[0x0][0xb10] ;  /* 0x0002c400ff087b82 */ /* 0x000ee20000000a00 */
[----:B--2---:R-:W-:-:S07]  /*1240*/  ISETP.NE.AND P2, PT, R14, 0x1, PT ;  /* 0x000000010e00780c */ /* 0x004fce0003f45270 */
[----:B------:R-:W1:Y:S08]  /*1250*/  LDC R12, c[0x0][0xb20] ;  /* 0x0002c800ff0c7b82 */ /* 0x000e700000000800 */
[----:B------:R-:W2:Y:S01]  /*1260*/  LDC.64 R4, c[0x0][0xb28] ;  /* 0x0002ca00ff047b82 */ /* 0x000ea20000000a00 */
[----:B----4-:R-:W-:-:S04]  /*1270*/  IMAD.HI.U32 R17, R13, R7, RZ ;  /* 0x000000070d117227 */ /* 0x010fc800078e00ff */
[----:B------:R-:W-:-:S04]  /*1280*/  IMAD.HI.U32 R7, R15, R7, RZ ;  /* 0x000000070f077227 */ /* 0x000fc800078e00ff */
[----:B---3--:R-:W-:-:S05]  /*1290*/  IMAD.HI.U32 R18, R16, R8, RZ ;  /* 0x0000000810127227 */ /* 0x008fca00078e00ff */
[-C--:B------:R-:W-:Y:S01]  /*12a0*/  @P2 SHF.R.U32.HI R16, RZ, R9.reuse, R18 ;  /* 0x00000009ff102219 */ /* 0x080fe20000011612 */
[----:B------:R-:W-:Y:S01]  /*12b0*/  IMAD.HI.U32 R18, R3, R8, RZ ;  /* 0x0000000803127227 */ /* 0x000fe200078e00ff */
[-C--:B-1----:R-:W-:Y:S02]  /*12c0*/  @P1 SHF.R.U32.HI R13, RZ, R12.reuse, R17 ;  /* 0x0000000cff0d1219 */ /* 0x082fe40000011611 */
[----:B------:R-:W-:Y:S02]  /*12d0*/  SHF.R.U32.HI R7, RZ, R12, R7 ;  /* 0x0000000cff077219 */ /* 0x000fe40000011607 */
[----:B------:R-:W-:Y:S02]  /*12e0*/  SHF.R.U32.HI R18, RZ, R9, R18 ;  /* 0x00000009ff127219 */ /* 0x000fe40000011612 */
[----:B------:R-:W-:Y:S01]  /*12f0*/  SEL R7, R15, R7, !P1 ;  /* 0x000000070f077207 */ /* 0x000fe20004800000 */
[----:B--2---:R-:W-:Y:S01]  /*1300*/  IMAD.HI.U32 R17, R13, R4, RZ ;  /* 0x000000040d117227 */ /* 0x004fe200078e00ff */
[----:B------:R-:W-:-:S03]  /*1310*/  SEL R18, R3, R18, !P2 ;  /* 0x0000001203127207 */ /* 0x000fc60005000000 */
[----:B------:R-:W-:Y:S01]  /*1320*/  IMAD.HI.U32 R8, R16, R4, RZ ;  /* 0x0000000410087227 */ /* 0x000fe200078e00ff */
[----:B------:R-:W-:-:S04]  /*1330*/  @P0 SHF.R.U32.HI R13, RZ, R5, R17 ;  /* 0x00000005ff0d0219 */ /* 0x000fc80000011611 */
[----:B------:R-:W-:Y:S01]  /*1340*/  @P0 SHF.R.U32.HI R16, RZ, R5, R8 ;  /* 0x00000005ff100219 */ /* 0x000fe20000011608 */
[----:B------:R-:W-:-:S04]  /*1350*/  IMAD R13, R13, R11, RZ ;  /* 0x0000000b0d0d7224 */ /* 0x000fc800078e02ff */
[----:B------:R-:W-:Y:S01]  /*1360*/  IMAD R8, R16, R11, RZ ;  /* 0x0000000b10087224 */ /* 0x000fe200078e02ff */
[----:B------:R-:W-:-:S04]  /*1370*/  ISETP.GE.AND P1, PT, R7, R13, PT ;  /* 0x0000000d0700720c */ /* 0x000fc80003f26270 */
[----:B------:R-:W-:Y:S01]  /*1380*/  ISETP.GE.OR P1, PT, R18, R8, P1 ;  /* 0x000000081200720c */ /* 0x000fe20000f26670 */
[----:B------:R-:W-:-:S05]  /*1390*/  IMAD.HI.U32 R8, R7, R4, RZ ;  /* 0x0000000407087227 */ /* 0x000fca00078e00ff */
[----:B------:R-:W-:-:S04]  /*13a0*/  SHF.R.U32.HI R8, RZ, R5, R8 ;  /* 0x00000005ff087219 */ /* 0x000fc80000011608 */
[----:B------:R-:W-:-:S03]  /*13b0*/  SEL R8, R7, R8, !P0 ;  /* 0x0000000807087207 */ /* 0x000fc60004000000 */
[----:B------:R-:W-:Y:S01]  /*13c0*/  @!P1 IMAD.HI.U32 R9, R18, R4, RZ ;  /* 0x0000000412099227 */ /* 0x000fe200078e00ff */
[----:B------:R-:W-:-:S04]  /*13d0*/  IADD3 R4, PT, PT, -R8, RZ, RZ ;  /* 0x000000ff08047210 */ /* 0x000fc80007ffe1ff */
[----:B------:R-:W-:Y:S01]  /*13e0*/  @!P1 SHF.R.U32.HI R5, RZ, R5, R9 ;  /* 0x00000005ff059219 */ /* 0x000fe20000011609 */
[----:B------:R-:W-:Y:S01]  /*13f0*/  IMAD R4, R11, R4, R7 ;  /* 0x000000040b047224 */ /* 0x000fe200078e0207 */
[----:B------:R-:W-:Y:S02]  /*1400*/  IADD3 R9, PT, PT, -R7, RZ, RZ ;  /* 0x000000ff07097210 */ /* 0x000fe40007ffe1ff */
[----:B------:R-:W-:-:S03]  /*1410*/  @!P1 SEL R5, R18, R5, !P0 ;  /* 0x0000000512059207 */ /* 0x000fc60004000000 */
[----:B------:R-:W-:Y:S02]  /*1420*/  IMAD R9, R6, R9, R15 ;  /* 0x0000000906097224 */ /* 0x000fe400078e020f */
[--C-:B------:R-:W-:Y:S02]  /*1430*/  @!P1 IMAD.IADD R8, R8, 0x1, -R5.reuse ;  /* 0x0000000108089824 */ /* 0x100fe400078e0a05 */
[----:B------:R-:W-:Y:S01]  /*1440*/  @!P1 IMAD R5, R4, R16, R5 ;  /* 0x0000001004059224 */ /* 0x000fe200078e0205 */
[----:B------:R-:W-:Y:S01]  /*1450*/  IADD3 R4, PT, PT, -R18, RZ, RZ ;  /* 0x000000ff12047210 */ /* 0x000fe20007ffe1ff */
[----:B------:R-:W-:Y:S02]  /*1460*/  @!P1 IMAD R7, R8, R11, R18 ;  /* 0x0000000b08079224 */ /* 0x000fe400078e0212 */
[----:B------:R-:W-:Y:S02]  /*1470*/  @!P1 IMAD.MOV.U32 R18, RZ, RZ, R5 ;  /* 0x000000ffff129224 */ /* 0x000fe400078e0005 */
[----:B------:R-:W-:-:S02]  /*1480*/  IMAD R4, R14, R4, R3 ;  /* 0x000000040e047224 */ /* 0x000fc400078e0203 */
[----:B------:R-:W-:Y:S02]  /*1490*/  IMAD R15, R7, R6, R9 ;  /* 0x00000006070f7224 */ /* 0x000fe400078e0209 */
[----:B------:R-:W-:Y:S02]  /*14a0*/  IMAD R14, R18, R14, R4 ;  /* 0x0000000e120e7224 */ /* 0x000fe400078e0204 */
.L_x_19:
[----:B------:R-:W-:Y:S05]  /*14b0*/  BRA.U UP2, `(.L_x_20) ;  /* 0x0000000102407547 */ /* 0x000fea000b800000 */
[----:B------:R-:W1:Y:S08]  /*14c0*/  LDC.64 R6, c[0x0][0xb10] ;  /* 0x0002c400ff067b82 */ /* 0x000e700000000a00 */
[----:B------:R-:W2:Y:S08]  /*14d0*/  LDC.64 R4, c[0x0][0xb18] ;  /* 0x0002c600ff047b82 */ /* 0x000eb00000000a00 */
[----:B------:R-:W3:Y:S08]  /*14e0*/  LDC R8, c[0x0][0xb20] ;  /* 0x0002c800ff087b82 */ /* 0x000ef00000000800 */
[----:B------:R-:W4:Y:S01]  /*14f0*/  LDC R9, c[0x0][0xb0c] ;  /* 0x0002c300ff097b82 */ /* 0x000f220000000800 */
[----:B-1----:R-:W-:-:S05]  /*1500*/  IMAD.HI.U32 R6, R14, R6, RZ ;  /* 0x000000060e067227 */ /* 0x002fca00078e00ff */
[----:B------:R-:W-:Y:S01]  /*1510*/  SHF.R.U32.HI R6, RZ, R7, R6 ;  /* 0x00000007ff067219 */ /* 0x000fe20000011606 */
[----:B--2---:R-:W-:Y:S01]  /*1520*/  IMAD.HI.U32 R5, R15, R5, RZ ;  /* 0x000000050f057227 */ /* 0x004fe200078e00ff */
[----:B------:R-:W-:-:S04]  /*1530*/  ISETP.NE.AND P0, PT, R4, 0x1, PT ;  /* 0x000000010400780c */ /* 0x000fc80003f05270 */
[----:B---3--:R-:W-:-:S04]  /*1540*/  SHF.R.U32.HI R5, RZ, R8, R5 ;  /* 0x00000008ff057219 */ /* 0x008fc80000011605 */
[----:B------:R-:W-:Y:S02]  /*1550*/  SEL R5, R15, R5, !P0 ;  /* 0x000000050f057207 */ /* 0x000fe40004000000 */
[----:B----4-:R-:W-:-:S04]  /*1560*/  ISETP.NE.AND P1, PT, R9, 0x1, PT ;  /* 0x000000010900780c */ /* 0x010fc80003f25270 */
[----:B------:R-:W-:-:S05]  /*1570*/  SEL R7, R14, R6, !P1 ;  /* 0x000000060e077207 */ /* 0x000fca0004800000 */
[----:B------:R-:W-:Y:S02]  /*1580*/  IMAD.IADD R6, R5, 0x1, -R7 ;  /* 0x0000000105067824 */ /* 0x000fe400078e0a07 */
[----:B------:R-:W-:Y:S02]  /*1590*/  IMAD.IADD R5, R7, 0x1, -R5 ;  /* 0x0000000107057824 */ /* 0x000fe400078e0a05 */
[----:B------:R-:W-:Y:S02]  /*15a0*/  IMAD R14, R6, R9, R14 ;  /* 0x00000009060e7224 */ /* 0x000fe400078e020e */
[----:B------:R-:W-:Y:S02]  /*15b0*/  IMAD R15, R5, R4, R15 ;  /* 0x00000004050f7224 */ /* 0x000fe400078e020f */
.L_x_20:
[----:B------:R-:W-:Y:S05]  /*15c0*/  BRA.U !UP0, `(.L_x_21) ;  /* 0x00000001080c7547 */ /* 0x000fea000b800000 */
[----:B------:R-:W-:Y:S01]  /*15d0*/  UCGABAR_WAIT ;  /* 0x0000000000007dc7 */ /* 0x000fe20008000000 */
[----:B------:R-:W-:Y:S01]  /*15e0*/  CCTL.IVALL ;  /* 0x00000000ff00798f */ /* 0x000fe20002000000 */
[----:B------:R-:W-:Y:S05]  /*15f0*/  BRA `(.L_x_22) ;  /* 0x0000000000047947 */ /* 0x000fea0003800000 */
.L_x_21:
[----:B------:R-:W-:Y:S06]  /*1600*/  BAR.SYNC.DEFER_BLOCKING 0x0 ;  /* 0x0000000000007b1d */ /* 0x000fec0000010000 */
.L_x_22:
[----:B------:R-:W-:Y:S05]  /*1610*/  BRA.U UP1, `(.L_x_23) ;  /* 0x0000001501887547 */ /* 0x000fea000b800000 */
[----:B------:R-:W1:Y:S01]  /*1620*/  LDCU UR15, c[0x0][0x38c] ;  /* 0x00007180ff0f77ac */ /* 0x000e620008000800 */
[----:B------:R-:W2:Y:S01]  /*1630*/  LDC R8, c[0x0][0x370] ;  /* 0x0000dc00ff087b82 */ /* 0x000ea20000000800 */
[C---:B------:R-:W-:Y:S02]  /*1640*/  IMAD.SHL.U32 R19, R3.reuse, 0x20, RZ ;  /* 0x0000002003137824 */ /* 0x040fe400078e00ff */
[----:B------:R-:W-:Y:S01]  /*1650*/  HFMA2 R17, -RZ, RZ, 0, 5.9604644775390625e-08 ;  /* 0x00000001ff117431 */ /* 0x000fe200000001ff */
[----:B------:R-:W-:Y:S01]  /*1660*/  UISETP.NE.AND UP1, UPT, UR10, URZ, UPT ;  /* 0x000000ff0a00728c */ /* 0x000fe2000bf25270 */
[----:B------:R-:W-:Y:S01]  /*1670*/  ISETP.NE.AND P4, PT, R2, RZ, P5 ;  /* 0x000000ff0200720c */ /* 0x000fe20002f85270 */
[----:B------:R-:W-:Y:S01]  /*1680*/  IMAD.SHL.U32 R18, R3, 0x80, RZ ;  /* 0x0000008003127824 */ /* 0x000fe200078e00ff */
[----:B------:R-:W-:Y:S01]  /*1690*/  CS2R R12, SRZ ;  /* 0x00000000000c7805 */ /* 0x000fe2000001ff00 */
[----:B------:R-:W-:Y:S01]  /*16a0*/  IMAD.MOV.U32 R16, RZ, RZ, RZ ;  /* 0x000000ffff107224 */ /* 0x000fe200078e00ff */
[----:B------:R-:W3:Y:S01]  /*16b0*/  LDC R0, c[0x0][0x374] ;  /* 0x0000dd00ff007b82 */ /* 0x000ee20000000800 */
[----:B------:R-:W-:Y:S01]  /*16c0*/  MOV R11, 0x1 ;  /* 0x00000001000b7802 */ /* 0x000fe20000000f00 */
[----:B------:R-:W4:Y:S01]  /*16d0*/  LDCU.64 UR24, c[0x0][0x348] ;  /* 0x00006900ff1877ac */ /* 0x000f220008000a00 */
[----:B------:R-:W-:Y:S01]  /*16e0*/  LOP3.LUT R19, R19, 0x20, RZ, 0xc0, !PT ;  /* 0x0000002013137812 */ /* 0x000fe200078ec0ff */
[----:B------:R-:W-:Y:S01]  /*16f0*/  USEL UR7, UR7, 0x2, UP1 ;  /* 0x0000000207077887 */ /* 0x000fe20008800000 */
[----:B------:R-:W-:Y:S01]  /*1700*/  UMOV UR13, URZ ;  /* 0x000000ff000d7c82 */ /* 0x000fe20008000000 */
[----:B-1----:R-:W-:-:S04]  /*1710*/  UIADD3 UR4, UPT, UPT, UR15, 0x3f, URZ ;  /* 0x0000003f0f047890 */ /* 0x002fc8000fffe0ff */
[----:B------:R-:W-:-:S04]  /*1720*/  USHF.R.S32.HI UR22, URZ, 0x1f, UR4 ;  /* 0x0000001fff167899 */ /* 0x000fc80008011404 */
[----:B------:R-:W-:Y:S02]  /*1730*/  ULEA.HI UR22, UR22, UR4, URZ, 0x6 ;  /* 0x0000000416167291 */ /* 0x000fe4000f8f30ff */
[----:B------:R-:W-:Y:S02]  /*1740*/  UIADD3 UR4, UPT, UPT, UR15, -0x1, URZ ;  /* 0xffffffff0f047890 */ /* 0x000fe4000fffe0ff */
[----:B------:R-:W-:Y:S02]  /*1750*/  USHF.R.S32.HI UR22, URZ, 0x6, UR22 ;  /* 0x00000006ff167899 */ /* 0x000fe40008011416 */
[----:B------:R-:W-:Y:S02]  /*1760*/  UISETP.GE.U32.AND UP2, UPT, UR4, -0x7f, UPT ;  /* 0xffffff810400788c */ /* 0x000fe4000bf46070 */
[----:B------:R-:W-:Y:S02]  /*1770*/  UISETP.LT.U32.AND UP0, UPT, UR22, 0xa, UPT ;  /* 0x0000000a1600788c */ /* 0x000fe4000bf01070 */
[----:B------:R-:W-:-:S02]  /*1780*/  UIADD3 UR15, UPT, UPT, UR15, 0x7e, URZ ;  /* 0x0000007e0f0f7890 */ /* 0x000fc4000fffe0ff */
[----:B------:R-:W-:-:S04]  /*1790*/  USEL UR21, UR22, 0xa, UP0 ;  /* 0x0000000a16157887 */ /* 0x000fc80008000000 */
[----:B------:R-:W-:Y:S02]  /*17a0*/  UIADD3 UR6, UPT, UPT, UR21, -0x1, URZ ;  /* 0xffffffff15067890 */ /* 0x000fe4000fffe0ff */
[----:B------:R-:W-:Y:S02]  /*17b0*/  @UP2 UIADD3 UR6, UPT, UPT, UR21, URZ, URZ ;  /* 0x000000ff15062290 */ /* 0x000fe4000fffe0ff */
[----:B------:R-:W-:Y:S02]  /*17c0*/  UIADD3 UR14, UPT, UPT, UR22, -UR21, URZ ;  /* 0x80000015160e7290 */ /* 0x000fe4000fffe0ff */
[----:B------:R-:W-:Y:S02]  /*17d0*/  UIADD3 UR5, UPT, UPT, UR6, 0x1, URZ ;  /* 0x0000000106057890 */ /* 0x000fe4000fffe0ff */
[----:B--2-4-:R-:W-:-:S12]  /*17e0*/  UIADD3 UR6, UPT, UPT, -UR6, URZ, URZ ;  /* 0x000000ff06067290 */ /* 0x014fd8000fffe1ff */
.L_x_43:
[----:B------:R-:W-:Y:S01]  /*17f0*/  UISETP.NE.AND UP0, UPT, UR37, URZ, UPT ;  /* 0x000000ff2500728c */ /* 0x000fe2000bf05270 */
[----:B------:R-:W1:Y:S08]  /*1800*/  S2UR UR37, SR_CgaCtaId ;  /* 0x00000000002579c3 */ /* 0x000e700000008800 */
[----:B------:R-:W-:Y:S05]  /*1810*/  BRA.U UP0, `(.L_x_24) ;  /* 0x0000000100347547 */ /* 0x000fea000b800000 */
[----:B------:R-:W2:Y:S01]  /*1820*/  S2R R2, SR_CgaCtaId ;  /* 0x0000000000027919 */ /* 0x000ea20000008800 */
[----:B------:R-:W-:-:S04]  /*1830*/  MOV R3, 0x400 ;  /* 0x0000040000037802 */ /* 0x000fc80000000f00 */
[----:B--2---:R-:W-:Y:S02]  /*1840*/  LEA R2, R2, R3, 0x18 ;  /* 0x0000000302027211 */ /* 0x004fe400078ec0ff */
[----:B------:R-:W-:-:S03]  /*1850*/  SHF.L.U32 R3, R11, 0x1f, RZ ;  /* 0x0000001f0b037819 */ /* 0x000fc600000006ff */
[----:B------:R-:W-:-:S04]  /*1860*/  IMAD R2, R12, 0x8, R2 ;  /* 0x000000080c027824 */ /* 0x000fc800078e0202 */
[----:B------:R-:W2:Y:S02]  /*1870*/  SYNCS.PHASECHK.TRANS64.TRYWAIT P0, [R2+URZ+0x150], R3 ;  /* 0x00015003020075a7 */ /* 0x000ea400080011ff */
[----:B--2---:R-:W-:Y:S05]  /*1880*/  @!P0 BRA `(.L_x_25) ;  /* 0x0000006800708947 */ /* 0x004fea0003800000 */
.L_x_142:
[----:B------:R-:W-:Y:S01]  /*1890*/  VIADD R12, R12, 0x1 ;  /* 0x000000010c0c7836 */ /* 0x000fe20000000000 */
[----:B------:R2:W-:Y:S04]  /*18a0*/  SYNCS.ARRIVE.TRANS64.A1T0 RZ, [R2+URZ+0x140], RZ ;  /* 0x000140ff02ff79a7 */ /* 0x0005e800081000ff */
[----:B------:R-:W-:-:S04]  /*18b0*/  ISETP.NE.AND P0, PT, R12, 0x2, PT ;  /* 0x000000020c00780c */ /* 0x000fc80003f05270 */
[----:B------:R-:W-:Y:S02]  /*18c0*/  SEL R12, R12, RZ, P0 ;  /* 0x000000ff0c0c7207 */ /* 0x000fe40000000000 */
[----:B--2---:R-:W-:-:S04]  /*18d0*/  SEL R2, RZ, 0x1, P0 ;  /* 0x00000001ff027807 */ /* 0x004fc80000000000 */
[----:B------:R-:W-:-:S07]  /*18e0*/  LOP3.LUT R11, R11, R2, RZ, 0x3c, !PT ;  /* 0x000000020b0b7212 */ /* 0x000fce00078e3cff */
.L_x_24:
[----:B------:R-:W-:Y:S01]  /*18f0*/  UMOV UR4, 0x400 ;  /* 0x0000040000047882 */ /* 0x000fe20000000000 */
[----:B------:R-:W-:Y:S01]  /*1900*/  SHF.L.U32 R2, R17, 0x1f, RZ ;  /* 0x0000001f11027819 */ /* 0x000fe200000006ff */
[----:B-1----:R-:W-:Y:S01]  /*1910*/  ULEA UR4, UR37, UR4, 0x18 ;  /* 0x0000000425047291 */ /* 0x002fe2000f8ec0ff */
[----:B------:R-:W-:Y:S01]  /*1920*/  R2UR UR35, R18 ;  /* 0x00000000122372ca */ /* 0x000fe200000e0000 */
[----:B------:R-:W-:Y:S01]  /*1930*/  UISETP.GE.U32.AND UP0, UPT, UR15, 0x7f, UPT ;  /* 0x0000007f0f00788c */ /* 0x000fe2000bf06070 */
[----:B------:R-:W-:Y:S01]  /*1940*/  R2UR UR11, R19 ;  /* 0x00000000130b72ca */ /* 0x000fe200000e0000 */
[----:B------:R-:W-:Y:S01]  /*1950*/  ULEA UR8, UR13, UR4, 0x3 ;  /* 0x000000040d087291 */ /* 0x000fe2000f8e18ff */
[----:B------:R-:W-:-:S08]  /*1960*/  UMOV UR23, URZ ;  /* 0x000000ff00177c82 */ /* 0x000fd00008000000 */
[----:B------:R1:W2:Y:S01]  /*1970*/  SYNCS.PHASECHK.TRANS64.TRYWAIT P0, [UR8+0x50], R2 ;  /* 0x00005002ff0075a7 */ /* 0x0002a20008001108 */
[----:B------:R-:W-:-:S13]  /*1980*/  R2UR UR8, R15 ;  /* 0x000000000f0872ca */ /* 0x000fda00000e0000 */
[----:B------:R-:W-:Y:S01]  /*1990*/  ULEA UR11, UR8, UR11, 0x6 ;  /* 0x0000000b080b7291 */ /* 0x000fe2000f8e30ff */
[----:B-1----:R-:W-:-:S05]  /*19a0*/  LEA.HI R2, R14, R14, RZ, 0x1 ;  /* 0x0000000e0e027211 */ /* 0x002fca00078f08ff */
[----:B------:R-:W-:-:S05]  /*19b0*/  IMAD.SHL.U32 R2, R2, 0x80, RZ ;  /* 0x0000008002027824 */ /* 0x000fca00078e00ff */
[----:B------:R-:W-:-:S04]  /*19c0*/  LOP3.LUT R2, R2, 0xffffff00, RZ, 0xc0, !PT ;  /* 0xffffff0002027812 */ /* 0x000fc800078ec0ff */
[----:B------:R-:W-:-:S13]  /*19d0*/  R2UR UR9, R2 ;  /* 0x00000000020972ca */ /* 0x000fda00000e0000 */
[----:B------:R-:W-:Y:S01]  /*19e0*/  ULOP3.LUT UR35, UR9, 0x80, UR35, 0xf8, !UPT ;  /* 0x0000008009237892 */ /* 0x000fe2000f8ef823 */
[----:B------:R-:W-:Y:S11]  /*19f0*/  BRA.U !UP0, `(.L_x_26) ;  /* 0x0000000108c07547 */ /* 0x000ff6000b800000 */
[----:B------:R-:W-:Y:S01]  /*1a00*/  UMOV UR16, UR6 ;  /* 0x0000000600107c82 */ /* 0x000fe20008000000 */
[----:B------:R-:W-:Y:S01]  /*1a10*/  UMOV UR17, UR13 ;  /* 0x0000000d00117c82 */ /* 0x000fe20008000000 */
[----:B------:R-:W-:-:S05]  /*1a20*/  UMOV UR34, URZ ;  /* 0x000000ff00227c82 */ /* 0x000fca0008000000 */
.L_x_32:
[----:B------:R-:W-:Y:S01]  /*1a30*/  ULEA UR33, UR17, UR4, 0x3 ;  /* 0x0000000411217291 */ /* 0x000fe2000f8e18ff */
[----:B------:R-:W-:Y:S01]  /*1a40*/  @P5 MOV R3, 0xa000 ;  /* 0x0000a00000035802 */ /* 0x000fe20000000f00 */
[----:B-12-4-:R-:W-:Y:S10]  /*1a50*/  @P0 BRA `(.L_x_27) ;  /* 0x00000000000c0947 */ /* 0x016ff40003800000 */
[----:B------:R-:W-:-:S04]  /*1a60*/  SHF.L.U32 R4, R17, 0x1f, RZ ;  /* 0x0000001f11047819 */ /* 0x000fc800000006ff */
[----:B------:R-:W1:Y:S02]  /*1a70*/  SYNCS.PHASECHK.TRANS64.TRYWAIT P0, [UR33+0x50], R4 ;  /* 0x00005004ff0075a7 */ /* 0x000e640008001121 */
[----:B-1----:R-:W-:Y:S05]  /*1a80*/  @!P0 BRA `(.L_x_28) ;  /* 0x0000006800048947 */ /* 0x002fea0003800000 */
.L_x_27:
[----:B------:R2:W-:Y:S01]  /*1a90*/  @P5 SYNCS.ARRIVE.TRANS64 RZ, [UR33], R3 ;  /* 0x00000003ffff59a7 */ /* 0x0005e20008000021 */
[----:B------:R-:W-:Y:S02]  /*1aa0*/  ULOP3.LUT UR8, UR7, 0x2, URZ, 0xfc, !UPT ;  /* 0x0000000207087892 */ /* 0x000fe4000f8efcff */
[----:B------:R-:W-:Y:S02]  /*1ab0*/  UIADD3 UR16, UPT, UPT, UR16, 0x1, URZ ;  /* 0x0000000110107890 */ /* 0x000fe4000fffe0ff */
[----:B------:R-:W-:Y:S02]  /*1ac0*/  UISETP.NE.AND UP0, UPT, UR8, 0x2, UPT ;  /* 0x000000020800788c */ /* 0x000fe4000bf05270 */
[----:B------:R-:W-:-:S07]  /*1ad0*/  UISETP.NE.AND UP2, UPT, UR16, 0x1, UPT ;  /* 0x000000011000788c */ /* 0x000fce000bf45270 */
[----:B------:R-:W-:Y:S05]  /*1ae0*/  BRA.U UP0, `(.L_x_29) ;  /* 0x0000000100047547 */ /* 0x000fea000b800000 */
[----:B------:R-:W-:Y:S05]  /*1af0*/  BPT.TRAP 0x1 ;  /* 0x000000040000795c */ /* 0x000fea0000300000 */
.L_x_29:
[----:B------:R-:W-:Y:S04]  /*1b00*/  BSSY.RECONVERGENT B0, `(.L_x_30) ;  /* 0x0000003000007945 */ /* 0x000fe80003800200 */
[----:B------:R-:W-:Y:S05]  /*1b10*/  @!P4 BRA `(.L_x_31) ;  /* 0x000000000004c947 */ /* 0x000fea0003800000 */
[----:B------:R-:W-:Y:S05]  /*1b20*/  BPT.TRAP 0x1 ;  /* 0x000000040000795c */ /* 0x000fea0000300000 */
.L_x_31:
[----:B------:R-:W-:Y:S05]  /*1b30*/  BSYNC.RECONVERGENT B0 ;  /* 0x0000000000007941 */ /* 0x000fea0003800200 */
.L_x_30:
[----:B------:R-:W-:Y:S02]  /*1b40*/  UIADD3 UR13, UPT, UPT, UR17, 0x1, URZ ;  /* 0x00000001110d7890 */ /* 0x000fe4000fffe0ff */
[----:B------:R-:W-:Y:S02]  /*1b50*/  ULEA UR32, UR17, UR4, 0xe ;  /* 0x0000000411207291 */ /* 0x000fe4000f8e70ff */
[----:B------:R-:W-:Y:S02]  /*1b60*/  UISETP.NE.AND UP0, UPT, UR13, 0xa, UPT ;  /* 0x0000000a0d00788c */ /* 0x000fe4000bf05270 */
[----:B------:R-:W-:Y:S02]  /*1b70*/  UIADD3 UR28, UP1, UPT, UR24, 0x80, URZ ;  /* 0x00000080181c7890 */ /* 0x000fe4000ff3e0ff */
[----:B------:R-:W-:Y:S02]  /*1b80*/  USEL UR9, URZ, 0x1, UP0 ;  /* 0x00000001ff097887 */ /* 0x000fe40008000000 */
[----:B------:R-:W-:-:S02]  /*1b90*/  USEL UR13, UR13, URZ, UP0 ;  /* 0x000000ff0d0d7287 */ /* 0x000fc40008000000 */
[----:B------:R-:W-:Y:S02]  /*1ba0*/  UIADD3 UR26, UP0, UPT, UR24, 0x180, URZ ;  /* 0x00000180181a7890 */ /* 0x000fe4000ff1e0ff */
[----:B------:R-:W-:Y:S01]  /*1bb0*/  ULEA UR8, UR13, UR4, 0x3 ;  /* 0x000000040d087291 */ /* 0x000fe2000f8e18ff */
[----:B------:R-:W-:Y:S01]  /*1bc0*/  LOP3.LUT R17, R17, UR9, RZ, 0x3c, !PT ;  /* 0x0000000911117c12 */ /* 0x000fe2000f8e3cff */
[----:B------:R-:W-:Y:S02]  /*1bd0*/  ULOP3.LUT UR33, UR33, 0xfefffff8, URZ, 0xc0, !UPT ;  /* 0xfefffff821217892 */ /* 0x000fe4000f8ec0ff */
[----:B------:R-:W-:Y:S01]  /*1be0*/  UIADD3.X UR29, UPT, UPT, URZ, UR25, URZ, UP1, !UPT ;  /* 0x00000019ff1d7290 */ /* 0x000fe20008ffe4ff */
[----:B-1----:R-:W-:Y:S01]  /*1bf0*/  SHF.L.U32 R2, R17, 0x1f, RZ ;  /* 0x0000001f11027819 */ /* 0x002fe200000006ff */
[----:B------:R-:W-:Y:S02]  /*1c00*/  UIADD3 UR32, UPT, UPT, UR32, 0x6400, URZ ;  /* 0x0000640020207890 */ /* 0x000fe4000fffe0ff */
[----:B------:R-:W-:Y:S01]  /*1c10*/  UIADD3.X UR27, UPT, UPT, URZ, UR25, URZ, UP0, !UPT ;  /* 0x00000019ff1b7290 */ /* 0x000fe200087fe4ff */
[----:B------:R1:W4:Y:S01]  /*1c20*/  SYNCS.PHASECHK.TRANS64.TRYWAIT P0, [UR8+0x50], R2 ;  /* 0x00005002ff0075a7 */ /* 0x0003220008001108 */
[----:B------:R-:W-:Y:S01]  /*1c30*/  ULEA UR8, UR17, UR4, 0xc ;  /* 0x0000000411087291 */ /* 0x000fe2000f8e60ff */
[----:B------:R-:W-:Y:S01]  /*1c40*/  UMOV UR18, 0x0 ;  /* 0x0000000000127882 */ /* 0x000fe20000000000 */
[----:B------:R-:W-:-:S02]  /*1c50*/  UMOV UR19, 0x10000000 ;  /* 0x1000000000137882 */ /* 0x000fc40000000000 */
[----:B------:R-:W-:Y:S01]  /*1c60*/  UIADD3 UR8, UPT, UPT, UR8, 0x2e400, URZ ;  /* 0x0002e40008087890 */ /* 0x000fe2000fffe0ff */
[----:B------:R2:W-:Y:S01]  /*1c70*/  UTMALDG.3D.2CTA [UR32], [UR28], desc[UR18] ;  /* 0x000012201c0075b4 */ /* 0x0005e20008211000 */
[----:B------:R-:W-:Y:S01]  /*1c80*/  UMOV UR10, UR34 ;  /* 0x00000022000a7c82 */ /* 0x000fe20008000000 */
[----:B------:R-:W-:Y:S01]  /*1c90*/  UMOV UR12, UR36 ;  /* 0x00000024000c7c82 */ /* 0x000fe20008000000 */
[----:B------:R-:W-:Y:S01]  /*1ca0*/  UMOV UR9, UR33 ;  /* 0x0000002100097c82 */ /* 0x000fe20008000000 */
[----:B------:R-:W-:Y:S01]  /*1cb0*/  UMOV UR23, UR5 ;  /* 0x0000000500177c82 */ /* 0x000fe20008000000 */
[----:B------:R-:W-:-:S03]  /*1cc0*/  UMOV UR17, UR13 ;  /* 0x0000000d00117c82 */ /* 0x000fc60008000000 */
[----:B------:R1:W-:Y:S01]  /*1cd0*/  UTMALDG.3D.2CTA [UR8], [UR26], desc[UR18] ;  /* 0x000012081a0075b4 */ /* 0x0003e20008211000 */
[----:B--2---:R-:W-:Y:S01]  /*1ce0*/  UIADD3 UR34, UPT, UPT, UR34, 0x40, URZ ;  /* 0x0000004022227890 */ /* 0x004fe2000fffe0ff */
[----:B------:R-:W-:Y:S11]  /*1cf0*/  BRA.U UP2, `(.L_x_32) ;  /* 0xfffffffd024c7547 */ /* 0x000ff6000b83ffff */
.L_x_26:
[----:B--2-4-:R-:W-:Y:S01]  /*1d00*/  PLOP3.LUT P0, PT, PT, PT, UP5, 0x80, 0x8 ;  /* 0x000000000008781c */ /* 0x014fe20003f0f058 */
[----:B-1----:R-:W-:Y:S01]  /*1d10*/  ULEA UR8, UR13, UR4, 0x3 ;  /* 0x000000040d087291 */ /* 0x002fe2000f8e18ff */
[----:B------:R-:W-:Y:S01]  /*1d20*/  SHF.L.U32 R2, R17, 0x1f, RZ ;  /* 0x0000001f11027819 */ /* 0x000fe200000006ff */
[----:B------:R-:W-:-:S10]  /*1d30*/  UISETP.GT.AND UP0, UPT, UR22, UR21, UPT ;  /* 0x000000151600728c */ /* 0x000fd4000bf04270 */
[----:B------:R-:W-:Y:S01]  /*1d40*/  @!P0 SYNCS.ARRIVE.TRANS64.A1T0 RZ, [UR4+0xd8], RZ ;  /* 0x0000d8ffffff89a7 */ /* 0x000fe20008100004 */
[----:B------:R1:W2:Y:S01]  /*1d50*/  SYNCS.PHASECHK.TRANS64.TRYWAIT P0, [UR8+0x50], R2 ;  /* 0x00005002ff0075a7 */ /* 0x0002a20008001108 */
[----:B------:R-:W-:Y:S05]  /*1d60*/  BRA.U !UP0, `(.L_x_33) ;  /* 0x0000000108c07547 */ /* 0x000fea000b800000 */
[----:B------:R-:W-:Y:S01]  /*1d70*/  UIADD3 UR26, UPT, UPT, UR14, UR23, URZ ;  /* 0x000000170e1a7290 */ /* 0x000fe2000fffe0ff */
[----:B------:R-:W-:-:S11]  /*1d80*/  UMOV UR27, UR13 ;  /* 0x0000000d001b7c82 */ /* 0x000fd60008000000 */
.L_x_39:
[----:B------:R-:W-:Y:S01]  /*1d90*/  ULEA UR17, UR27, UR4, 0x3 ;  /* 0x000000041b117291 */ /* 0x000fe2000f8e18ff */
[----:B--2---:R-:W-:Y:S01]  /*1da0*/  @P5 MOV R3, 0xa000 ;  /* 0x0000a00000035802 */ /* 0x004fe20000000f00 */
[----:B-12---:R-:W-:Y:S10]  /*1db0*/  @P0 BRA `(.L_x_34) ;  /* 0x00000000000c0947 */ /* 0x006ff40003800000 */
[----:B------:R-:W-:-:S04]  /*1dc0*/  SHF.L.U32 R4, R17, 0x1f, RZ ;  /* 0x0000001f11047819 */ /* 0x000fc800000006ff */
[----:B------:R-:W2:Y:S02]  /*1dd0*/  SYNCS.PHASECHK.TRANS64.TRYWAIT P0, [UR17+0x50], R4 ;  /* 0x00005004ff0075a7 */ /* 0x000ea40008001111 */
[----:B--2---:R-:W-:Y:S05]  /*1de0*/  @!P0 BRA `(.L_x_35) ;  /* 0x0000006400448947 */ /* 0x004fea0003800000 */
.L_x_34:
[----:B------:R2:W-:Y:S01]  /*1df0*/  @P5 SYNCS.ARRIVE.TRANS64 RZ, [UR17], R3 ;  /* 0x00000003ffff59a7 */ /* 0x0005e20008000011 */
[----:B------:R-:W-:-:S04]  /*1e00*/  ULOP3.LUT UR8, UR7, 0x2, URZ, 0xfc, !UPT ;  /* 0x0000000207087892 */ /* 0x000fc8000f8efcff */
[----:B------:R-:W-:-:S09]  /*1e10*/  UISETP.NE.AND UP0, UPT, UR8, 0x2, UPT ;  /* 0x000000020800788c */ /* 0x000fd2000bf05270 */
[----:B------:R-:W-:Y:S05]  /*1e20*/  BRA.U UP0, `(.L_x_36) ;  /* 0x0000000100047547 */ /* 0x000fea000b800000 */
[----:B------:R-:W-:Y:S05]  /*1e30*/  BPT.TRAP 0x1 ;  /* 0x000000040000795c */ /* 0x000fea0000300000 */
.L_x_36:
[----:B------:R-:W-:Y:S04]  /*1e40*/  BSSY.RECONVERGENT B0, `(.L_x_37) ;  /* 0x0000003000007945 */ /* 0x000fe80003800200 */
[----:B------:R-:W-:Y:S05]  /*1e50*/  @!P4 BRA `(.L_x_38) ;  /* 0x000000000004c947 */ /* 0x000fea0003800000 */
[----:B------:R-:W-:Y:S05]  /*1e60*/  BPT.TRAP 0x1 ;  /* 0x000000040000795c */ /* 0x000fea0000300000 */
.L_x_38:
[----:B------:R-:W-:Y:S05]  /*1e70*/  BSYNC.RECONVERGENT B0 ;  /* 0x0000000000007941 */ /* 0x000fea0003800200 */
.L_x_37:
        /* <DEDUP_REMOVED lines=9> */
[----:B------:R-:W-:Y:S02]  /*1f10*/  USHF.L.U32 UR18, UR23, 0x6, URZ ;  /* 0x0000000617127899 */ /* 0x000fe400080006ff */
[----:B------:R-:W-:Y:S01]  /*1f20*/  ULOP3.LUT UR17, UR17, 0xfefffff8, URZ, 0xc0, !UPT ;  /* 0xfefffff811117892 */ /* 0x000fe2000f8ec0ff */
[----:B-1----:R-:W-:Y:S01]  /*1f30*/  SHF.L.U32 R2, R17, 0x1f, RZ ;  /* 0x0000001f11027819 */ /* 0x002fe200000006ff */
[----:B------:R-:W-:Y:S02]  /*1f40*/  UIADD3 UR16, UPT, UPT, UR16, 0x6400, URZ ;  /* 0x0000640010107890 */ /* 0x000fe4000fffe0ff */
[----:B------:R-:W-:Y:S01]  /*1f50*/  UIADD3.X UR33, UPT, UPT, URZ, UR25, URZ, UP1, !UPT ;  /* 0x00000019ff217290 */ /* 0x000fe20008ffe4ff */
[----:B------:R4:W1:Y:S01]  /*1f60*/  SYNCS.PHASECHK.TRANS64.TRYWAIT P0, [UR8+0x50], R2 ;  /* 0x00005002ff0075a7 */ /* 0x0008620008001108 */
[----:B------:R-:W-:-:S02]  /*1f70*/  ULEA UR8, UR27, UR4, 0xc ;  /* 0x000000041b087291 */ /* 0x000fc4000f8e60ff */
[----:B------:R-:W-:Y:S02]  /*1f80*/  UIADD3.X UR31, UPT, UPT, URZ, UR25, URZ, UP0, !UPT ;  /* 0x00000019ff1f7290 */ /* 0x000fe400087fe4ff */
[----:B------:R-:W-:Y:S01]  /*1f90*/  UIADD3 UR8, UPT, UPT, UR8, 0x2e400, URZ ;  /* 0x0002e40008087890 */ /* 0x000fe2000fffe0ff */
[----:B------:R-:W-:Y:S01]  /*1fa0*/  UMOV UR28, 0x0 ;  /* 0x00000000001c7882 */ /* 0x000fe20000000000 */
[----:B------:R-:W-:Y:S01]  /*1fb0*/  UMOV UR29, 0x10000000 ;  /* 0x10000000001d7882 */ /* 0x000fe20000000000 */
[----:B------:R-:W-:Y:S01]  /*1fc0*/  UMOV UR19, UR35 ;  /* 0x0000002300137c82 */ /* 0x000fe20008000000 */
[----:B------:R-:W-:Y:S01]  /*1fd0*/  UMOV UR20, UR36 ;  /* 0x0000002400147c82 */ /* 0x000fe20008000000 */
[----:B------:R-:W-:Y:S01]  /*1fe0*/  UMOV UR12, UR36 ;  /* 0x00000024000c7c82 */ /* 0x000fe20008000000 */
[----:B------:R-:W-:Y:S01]  /*1ff0*/  UMOV UR9, UR17 ;  /* 0x0000001100097c82 */ /* 0x000fe20008000000 */
[----:B------:R-:W-:Y:S01]  /*2000*/  UMOV UR10, UR18 ;  /* 0x00000012000a7c82 */ /* 0x000fe20008000000 */
[----:B------:R4:W-:Y:S01]  /*2010*/  UTMALDG.3D.2CTA [UR16], [UR32], desc[UR28] ;  /* 0x00001c10200075b4 */ /* 0x0009e20008211000 */
[----:B------:R-:W-:Y:S01]  /*2020*/  UIADD3 UR23, UPT, UPT, UR23, 0x1, URZ ;  /* 0x0000000117177890 */ /* 0x000fe2000fffe0ff */
[----:B------:R-:W-:-:S03]  /*2030*/  UMOV UR27, UR13 ;  /* 0x0000000d001b7c82 */ /* 0x000fc60008000000 */
[----:B------:R-:W-:Y:S01]  /*2040*/  UISETP.NE.AND UP0, UPT, UR23, UR26, UPT ;  /* 0x0000001a1700728c */ /* 0x000fe2000bf05270 */
[----:B------:R4:W-:Y:S08]  /*2050*/  UTMALDG.3D.2CTA [UR8], [UR30], desc[UR28] ;  /* 0x00001c081e0075b4 */ /* 0x0009f00008211000 */
[----:B----4-:R-:W-:Y:S05]  /*2060*/  BRA.U UP0, `(.L_x_39) ;  /* 0xfffffffd00487547 */ /* 0x010fea000b83ffff */
.L_x_33:
[C---:B-1----:R-:W-:Y:S01]  /*2070*/  LEA R2, R16.reuse, UR4, 0x3 ;  /* 0x0000000410027c11 */ /* 0x042fe2000f8e18ff */
[----:B------:R-:W-:Y:S01]  /*2080*/  NOP ;  /* 0x0000000000007918 */ /* 0x000fe20000000000 */
[----:B--2---:R-:W-:Y:S02]  /*2090*/  SHF.L.U32 R3, R13, 0x1f, RZ ;  /* 0x0000001f0d037819 */ /* 0x004fe400000006ff */
[----:B------:R-:W-:Y:S02]  /*20a0*/  LEA R4, R16, UR4, 0x4 ;  /* 0x0000000410047c11 */ /* 0x000fe4000f8e20ff */
[----:B------:R-:W1:Y:S02]  /*20b0*/  SYNCS.PHASECHK.TRANS64.TRYWAIT P0, [R2+URZ+0xe0], R3 ;  /* 0x0000e003020075a7 */ /* 0x000e6400080011ff */
[----:B-1----:R-:W-:Y:S05]  /*20c0*/  @!P0 BRA `(.L_x_40) ;  /* 0x0000006000a48947 */ /* 0x002fea0003800000 */
.L_x_145:
[----:B------:R-:W2:Y:S01]  /*20d0*/  LDS.128 R4, [R4+0x170] ;  /* 0x0001700004047984 */ /* 0x000ea20000000c00 */
[----:B------:R-:W-:Y:S01]  /*20e0*/  ISETP.GE.AND P0, PT, R42, 0x1, PT ;  /* 0x000000012a00780c */ /* 0x000fe20003f06270 */
[----:B-1----:R-:W-:Y:S01]  /*20f0*/  VIADD R2, R2, 0xf0 ;  /* 0x000000f002027836 */ /* 0x002fe20000000000 */
[----:B------:R-:W-:Y:S01]  /*2100*/  @!PT LDS RZ, [RZ] ;  /* 0x00000000fffff984 */ /* 0x000fe20000000800 */
[----:B------:R-:W-:Y:S01]  /*2110*/  @!PT LDS RZ, [RZ] ;  /* 0x00000000fffff984 */ /* 0x000fe20000000800 */
[----:B------:R-:W-:Y:S01]  /*2120*/  @!PT LDS RZ, [RZ] ;  /* 0x00000000fffff984 */ /* 0x000fe20000000800 */
[----:B------:R-:W-:Y:S01]  /*2130*/  @!PT LDS RZ, [RZ] ;  /* 0x00000000fffff984 */ /* 0x000fe20000000800 */
[----:B------:R1:W-:Y:S06]  /*2140*/  MEMBAR.ALL.CTA ;  /* 0x0000000000007992 */ /* 0x0003ec0000008000 */
[----:B-1----:R-:W1:Y:S01]  /*2150*/  FENCE.VIEW.ASYNC.S ;  /* 0x00000000000073c6 */ /* 0x002e620000000000 */
[----:B------:R-:W-:-:S04]  /*2160*/  PRMT R2, RZ, 0x654, R2 ;  /* 0x00000654ff027816 */ /* 0x000fc80000000002 */
[----:B-1----:R1:W-:Y:S01]  /*2170*/  SYNCS.ARRIVE.TRANS64.RED.A1T0 RZ, [R2+URZ], RZ ;  /* 0x000000ff02ff79a7 */ /* 0x0023e200081004ff */
[----:B--2---:R-:W-:-:S13]  /*2180*/  LOP3.LUT P2, RZ, R6, 0x1, RZ, 0xc0, !PT ;  /* 0x0000000106ff7812 */ /* 0x004fda000784c0ff */
[----:B------:R-:W-:Y:S01]  /*2190*/  @P2 SHF.R.U32.HI R3, RZ, 0x10, R5 ;  /* 0x00000010ff032819 */ /* 0x000fe20000011605 */
[----:B------:R-:W-:Y:S01]  /*21a0*/  VOTEU.ANY UP0, P2 ;  /* 0x0000000000ff7886 */ /* 0x000fe20001000100 */
[----:B------:R-:W-:Y:S02]  /*21b0*/  @P2 MOV R10, R4 ;  /* 0x00000004000a2202 */ /* 0x000fe40000000f00 */
[----:B------:R-:W-:Y:S02]  /*21c0*/  @P2 R2UR.BROADCAST UR8, R3 ;  /* 0x00000000030822ca */ /* 0x000fe400008e0000 */
[----:B------:R-:W-:-:S11]  /*21d0*/  @P2 LOP3.LUT R9, R5, 0xffff, RZ, 0xc0, !PT ;  /* 0x0000ffff05092812 */ /* 0x000fd600078ec0ff */
[----:B------:R-:W-:Y:S01]  /*21e0*/  @UP0 UMOV UR36, UR8 ;  /* 0x0000000800240c82 */ /* 0x000fe20008000000 */
[----:B-1----:R-:W-:Y:S05]  /*21f0*/  @!P0 BRA `(.L_x_41) ;  /* 0x0000000000b88947 */ /* 0x002fea0003800000 */
[----:B------:R-:W3:Y:S01]  /*2200*/  LDC.64 R4, c[0x0][0xb18] ;  /* 0x0002c600ff047b82 */ /* 0x000ee20000000a00 */
[----:B------:R-:W-:-:S07]  /*2210*/  ISETP.NE.AND P3, PT, R42, 0x1, PT ;  /* 0x000000012a00780c */ /* 0x000fce0003f65270 */
[----:B------:R-:W1:Y:S08]  /*2220*/  LDC.64 R6, c[0x0][0xb10] ;  /* 0x0002c400ff067b82 */ /* 0x000e700000000a00 */
[----:B------:R-:W2:Y:S08]  /*2230*/  LDC R14, c[0x0][0xb20] ;  /* 0x0002c800ff0e7b82 */ /* 0x000eb00000000800 */
[----:B------:R-:W4:Y:S01]  /*2240*/  LDC R15, c[0x0][0xb0c] ;  /* 0x0002c300ff0f7b82 */ /* 0x000f220000000800 */
[----:B---3--:R-:W-:Y:S01]  /*2250*/  IMAD.HI.U32 R21, R0, R5, RZ ;  /* 0x0000000500157227 */ /* 0x008fe200078e00ff */
[----:B------:R-:W-:-:S03]  /*2260*/  ISETP.NE.AND P0, PT, R4, 0x1, PT ;  /* 0x000000010400780c */ /* 0x000fc60003f05270 */
[----:B------:R-:W-:-:S03]  /*2270*/  IMAD.HI.U32 R5, R9, R5, RZ ;  /* 0x0000000509057227 */ /* 0x000fc600078e00ff */
[----:B------:R-:W3:Y:S01]  /*2280*/  LDC.64 R2, c[0x0][0xb28] ;  /* 0x0002ca00ff027b82 */ /* 0x000ee20000000a00 */
[----:B-1----:R-:W-:-:S04]  /*2290*/  IMAD.HI.U32 R22, R8, R6, RZ ;  /* 0x0000000608167227 */ /* 0x002fc800078e00ff */
[----:B------:R-:W-:Y:S01]  /*22a0*/  IMAD.HI.U32 R23, R10, R6, RZ ;  /* 0x000000060a177227 */ /* 0x000fe200078e00ff */
[----:B------:R-:W-:Y:S02]  /*22b0*/  SHF.R.U32.HI R22, RZ, R7, R22 ;  /* 0x00000007ff167219 */ /* 0x000fe40000011616 */
[-C--:B--2---:R-:W-:Y:S02]  /*22c0*/  SHF.R.U32.HI R21, RZ, R14.reuse, R21 ;  /* 0x0000000eff157219 */ /* 0x084fe40000011615 */
[----:B------:R-:W-:Y:S02]  /*22d0*/  SHF.R.U32.HI R5, RZ, R14, R5 ;  /* 0x0000000eff057219 */ /* 0x000fe40000011605 */
[----:B------:R-:W-:Y:S02]  /*22e0*/  SEL R21, R0, R21, !P0 ;  /* 0x0000001500157207 */ /* 0x000fe40004000000 */
[----:B------:R-:W-:Y:S02]  /*22f0*/  SHF.R.U32.HI R23, RZ, R7, R23 ;  /* 0x00000007ff177219 */ /* 0x000fe40000011617 */
[----:B----4-:R-:W-:-:S02]  /*2300*/  ISETP.NE.AND P1, PT, R15, 0x1, PT ;  /* 0x000000010f00780c */ /* 0x010fc40003f25270 */
[----:B------:R-:W-:Y:S02]  /*2310*/  SEL R5, R9, R5, !P0 ;  /* 0x0000000509057207 */ /* 0x000fe40004000000 */
[----:B------:R-:W-:Y:S02]  /*2320*/  SEL R22, R8, R22, !P1 ;  /* 0x0000001608167207 */ /* 0x000fe40004800000 */
[----:B------:R-:W-:Y:S01]  /*2330*/  SEL R23, R10, R23, !P1 ;  /* 0x000000170a177207 */ /* 0x000fe20004800000 */
[----:B---3--:R-:W-:-:S04]  /*2340*/  IMAD.HI.U32 R20, R21, R2, RZ ;  /* 0x0000000215147227 */ /* 0x008fc800078e00ff */
        /* <DEDUP_REMOVED lines=10> */
[----:B------:R-:W-:-:S04]  /*23f0*/  @!P0 IMAD.HI.U32 R7, R23, R2, RZ ;  /* 0x0000000217078227 */ /* 0x000fc800078e00ff */
[----:B------:R-:W-:Y:S01]  /*2400*/  IMAD.MOV R2, RZ, RZ, -R6 ;  /* 0x000000ffff027224 */ /* 0x000fe200078e0a06 */
[----:B------:R-:W-:Y:S02]  /*2410*/  @!P0 SHF.R.U32.HI R3, RZ, R3, R7 ;  /* 0x00000003ff038219 */ /* 0x000fe40000011607 */
[----:B------:R-:W-:Y:S01]  /*2420*/  IADD3 R7, PT, PT, -R5, RZ, RZ ;  /* 0x000000ff05077210 */ /* 0x000fe20007ffe1ff */
[----:B------:R-:W-:Y:S01]  /*2430*/  IMAD R2, R42, R2, R5 ;  /* 0x000000022a027224 */ /* 0x000fe200078e0205 */
        /* <DEDUP_REMOVED lines=10> */
.L_x_41:
[----:B------:R-:W1:Y:S02]  /*24e0*/  LDCU UR8, c[0x0][0xb30] ;  /* 0x00016600ff0877ac */ /* 0x000e640008000800 */
[----:B-1----:R-:W-:-:S09]  /*24f0*/  UISETP.NE.AND UP0, UPT, UR8, 0x1, UPT ;  /* 0x000000010800788c */ /* 0x002fd2000bf05270 */
[----:B------:R-:W-:Y:S05]  /*2500*/  BRA.U UP0, `(.L_x_42) ;  /* 0x0000000100407547 */ /* 0x000fea000b800000 */
[----:B------:R-:W1:Y:S08]  /*2510*/  LDC.64 R4, c[0x0][0xb10] ;  /* 0x0002c400ff047b82 */ /* 0x000e700000000a00 */
[----:B------:R-:W2:Y:S08]  /*2520*/  LDC.64 R2, c[0x0][0xb18] ;  /* 0x0002c600ff027b82 */ /* 0x000eb00000000a00 */
[----:B------:R-:W4:Y:S08]  /*2530*/  LDC R6, c[0x0][0xb20] ;  /* 0x0002c800ff067b82 */ /* 0x000f300000000800 */
[----:B------:R-:W3:Y:S01]  /*2540*/  LDC R7, c[0x0][0xb0c] ;  /* 0x0002c300ff077b82 */ /* 0x000ee20000000800 */
[----:B-1----:R-:W-:-:S05]  /*2550*/  IMAD.HI.U32 R4, R10, R4, RZ ;  /* 0x000000040a047227 */ /* 0x002fca00078e00ff */
[----:B------:R-:W-:Y:S01]  /*2560*/  SHF.R.U32.HI R4, RZ, R5, R4 ;  /* 0x00000005ff047219 */ /* 0x000fe20000011604 */
[----:B--2---:R-:W-:Y:S01]  /*2570*/  IMAD.HI.U32 R3, R9, R3, RZ ;  /* 0x0000000309037227 */ /* 0x004fe200078e00ff */
[----:B------:R-:W-:-:S04]  /*2580*/  ISETP.NE.AND P0, PT, R2, 0x1, PT ;  /* 0x000000010200780c */ /* 0x000fc80003f05270 */
[----:B----4-:R-:W-:-:S04]  /*2590*/  SHF.R.U32.HI R3, RZ, R6, R3 ;  /* 0x00000006ff037219 */ /* 0x010fc80000011603 */
[----:B------:R-:W-:Y:S02]  /*25a0*/  SEL R3, R9, R3, !P0 ;  /* 0x0000000309037207 */ /* 0x000fe40004000000 */
[----:B---3--:R-:W-:-:S04]  /*25b0*/  ISETP.NE.AND P1, PT, R7, 0x1, PT ;  /* 0x000000010700780c */ /* 0x008fc80003f25270 */
[----:B------:R-:W-:-:S05]  /*25c0*/  SEL R4, R10, R4, !P1 ;  /* 0x000000040a047207 */ /* 0x000fca0004800000 */
[----:B------:R-:W-:Y:S02]  /*25d0*/  IMAD.IADD R5, R3, 0x1, -R4 ;  /* 0x0000000103057824 */ /* 0x000fe400078e0a04 */
[----:B------:R-:W-:Y:S02]  /*25e0*/  IMAD.IADD R3, R4, 0x1, -R3 ;  /* 0x0000000104037824 */ /* 0x000fe400078e0a03 */
[----:B------:R-:W-:Y:S02]  /*25f0*/  IMAD R10, R5, R7, R10 ;  /* 0x00000007050a7224 */ /* 0x000fe400078e020a */
[----:B------:R-:W-:-:S07]  /*2600*/  IMAD R9, R3, R2, R9 ;  /* 0x0000000203097224 */ /* 0x000fce00078e0209 */
.L_x_42:
[----:B------:R-:W-:Y:S01]  /*2610*/  VIADD R16, R16, 0x1 ;  /* 0x0000000110107836 */ /* 0x000fe20000000000 */
[----:B------:R-:W-:Y:S01]  /*2620*/  UPLOP3.LUT UP5, UPT, UPT, UPT, UPT, 0x80, 0x8 ;  /* 0x000000000008789c */ /* 0x000fe20003faf070 */
[----:B------:R-:W-:Y:S02]  /*2630*/  IMAD.IADD R14, R10, 0x1, R97 ;  /* 0x000000010a0e7824 */ /* 0x000fe400078e0261 */
[----:B------:R-:W-:Y:S01]  /*2640*/  IMAD.IADD R15, R9, 0x1, R96 ;  /* 0x00000001090f7824 */ /* 0x000fe200078e0260 */
[----:B------:R-:W-:-:S04]  /*2650*/  ISETP.NE.AND P0, PT, R16, 0x2, PT ;  /* 0x000000021000780c */ /* 0x000fc80003f05270 */
[----:B------:R-:W-:Y:S02]  /*2660*/  SEL R2, RZ, 0x1, P0 ;  /* 0x00000001ff027807 */ /* 0x000fe40000000000 */
[----:B------:R-:W-:Y:S02]  /*2670*/  SEL R16, R16, RZ, P0 ;  /* 0x000000ff10107207 */ /* 0x000fe40000000000 */
[----:B------:R-:W-:Y:S01]  /*2680*/  LOP3.LUT R13, R13, R2, RZ, 0x3c, !PT ;  /* 0x000000020d0d7212 */ /* 0x000fe200078e3cff */
[----:B------:R-:W-:Y:S06]  /*2690*/  @P2 BRA `(.L_x_43) ;  /* 0xfffffff000542947 */ /* 0x000fec000383ffff */
[----:B------:R-:W-:Y:S01]  /*26a0*/  UIADD3 UR4, UPT, UPT, UR4, 0x50, URZ ;  /* 0x0000005004047890 */ /* 0x000fe2000fffe0ff */
[----:B------:R-:W-:-:S03]  /*26b0*/  SHF.L.U32 R2, R17, 0x1f, RZ ;  /* 0x0000001f11027819 */ /* 0x000fc600000006ff */
[----:B------:R-:W-:-:S09]  /*26c0*/  ULEA UR5, UR13, UR4, 0x3 ;  /* 0x000000040d057291 */ /* 0x000fd2000f8e18ff */
[----:B------:R-:W1:Y:S02]  /*26d0*/  SYNCS.PHASECHK.TRANS64.TRYWAIT P0, [UR5], R2 ;  /* 0x00000002ff0075a7 */ /* 0x000e640008001105 */
[----:B-1----:R-:W-:Y:S05]  /*26e0*/  @!P0 BRA `(.L_x_44) ;  /* 0x0000005c00308947 */ /* 0x002fea0003800000 */
.L_x_147:
[----:B------:R-:W-:-:S04]  /*26f0*/  UIADD3 UR6, UPT, UPT, UR13, 0x1, URZ ;  /* 0x000000010d067890 */ /* 0x000fc8000fffe0ff */
[----:B------:R-:W-:-:S04]  /*2700*/  UISETP.NE.AND UP0, UPT, UR6, 0xa, UPT ;  /* 0x0000000a0600788c */ /* 0x000fc8000bf05270 */
[----:B------:R-:W-:Y:S02]  /*2710*/  USEL UR7, URZ, 0x1, UP0 ;  /* 0x00000001ff077887 */ /* 0x000fe40008000000 */
[----:B------:R-:W-:-:S04]  /*2720*/  USEL UR6, UR6, URZ, UP0 ;  /* 0x000000ff06067287 */ /* 0x000fc80008000000 */
[----:B------:R-:W-:Y:S01]  /*2730*/  ULEA UR5, UR6, UR4, 0x3 ;  /* 0x0000000406057291 */ /* 0x000fe2000f8e18ff */
[----:B-1----:R-:W-:-:S04]  /*2740*/  LOP3.LUT R2, R17, UR7, RZ, 0x3c, !PT ;  /* 0x0000000711027c12 */ /* 0x002fc8000f8e3cff */
[----:B------:R-:W-:-:S04]  /*2750*/  SHF.L.U32 R3, R2, 0x1f, RZ ;  /* 0x0000001f02037819 */ /* 0x000fc800000006ff */
[----:B------:R-:W1:Y:S02]  /*2760*/  SYNCS.PHASECHK.TRANS64.TRYWAIT P0, [UR5], R3 ;  /* 0x00000003ff0075a7 */ /* 0x000e640008001105 */
[----:B-1----:R-:W-:Y:S05]  /*2770*/  @!P0 BRA `(.L_x_45) ;  /* 0x0000005c00248947 */ /* 0x002fea0003800000 */
.L_x_149:
[----:B------:R-:W-:-:S04]  /*2780*/  UIADD3 UR6, UPT, UPT, UR6, 0x1, URZ ;  /* 0x0000000106067890 */ /* 0x000fc8000fffe0ff */
[----:B------:R-:W-:-:S04]  /*2790*/  UISETP.NE.AND UP0, UPT, UR6, 0xa, UPT ;  /* 0x0000000a0600788c */ /* 0x000fc8000bf05270 */
[----:B------:R-:W-:Y:S02]  /*27a0*/  USEL UR7, URZ, 0x1, UP0 ;  /* 0x00000001ff077887 */ /* 0x000fe40008000000 */
[----:B------:R-:W-:-:S04]  /*27b0*/  USEL UR6, UR6, URZ, UP0 ;  /* 0x000000ff06067287 */ /* 0x000fc80008000000 */
[----:B------:R-:W-:Y:S01]  /*27c0*/  ULEA UR5, UR6, UR4, 0x3 ;  /* 0x0000000406057291 */ /* 0x000fe2000f8e18ff */
[----:B------:R-:W-:-:S04]  /*27d0*/  LOP3.LUT R2, R2, UR7, RZ, 0x3c, !PT ;  /* 0x0000000702027c12 */ /* 0x000fc8000f8e3cff */
[----:B-1----:R-:W-:-:S04]  /*27e0*/  SHF.L.U32 R3, R2, 0x1f, RZ ;  /* 0x0000001f02037819 */ /* 0x002fc800000006ff */
[----:B------:R-:W1:Y:S02]  /*27f0*/  SYNCS.PHASECHK.TRANS64.TRYWAIT P0, [UR5], R3 ;  /* 0x00000003ff0075a7 */ /* 0x000e640008001105 */
[----:B-1----:R-:W-:Y:S05]  /*2800*/  @!P0 BRA `(.L_x_46) ;  /* 0x0000005c00188947 */ /* 0x002fea0003800000 */
.L_x_151:
        /* <DEDUP_REMOVED lines=9> */
.L_x_153:
        /* <DEDUP_REMOVED lines=9> */
.L_x_155:
        /* <DEDUP_REMOVED lines=9> */
.L_x_157:
        /* <DEDUP_REMOVED lines=9> */
.L_x_159:
        /* <DEDUP_REMOVED lines=9> */
.L_x_161:
        /* <DEDUP_REMOVED lines=9> */
.L_x_163:
[----:B------:R-:W-:-:S04]  /*2b70*/  UIADD3 UR6, UPT, UPT, UR6, 0x1, URZ ;  /* 0x0000000106067890 */ /* 0x000fc8000fffe0ff */
[----:B------:R-:W-:-:S04]  /*2b80*/  UISETP.NE.AND UP0, UPT, UR6, 0xa, UPT ;  /* 0x0000000a0600788c */ /* 0x000fc8000bf05270 */
[----:B------:R-:W-:Y:S02]  /*2b90*/  USEL UR5, URZ, 0x1, UP0 ;  /* 0x00000001ff057887 */ /* 0x000fe40008000000 */
[----:B------:R-:W-:-:S04]  /*2ba0*/  USEL UR6, UR6, URZ, UP0 ;  /* 0x000000ff06067287 */ /* 0x000fc80008000000 */
[----:B------:R-:W-:Y:S01]  /*2bb0*/  ULEA UR6, UR6, UR4, 0x3 ;  /* 0x0000000406067291 */ /* 0x000fe2000f8e18ff */
[----:B------:R-:W-:-:S04]  /*2bc0*/  LOP3.LUT R2, R2, UR5, RZ, 0x3c, !PT ;  /* 0x0000000502027c12 */ /* 0x000fc8000f8e3cff */
[----:B------:R-:W-:Y:S01]  /*2bd0*/  SHF.L.U32 R2, R2, 0x1f, RZ ;  /* 0x0000001f02027819 */ /* 0x000fe200000006ff */
[----:B-1-3--:R-:W-:-:S07]  /*2be0*/  IMAD.U32 R0, RZ, RZ, UR6 ;  /* 0x00000006ff007e24 */ /* 0x00afce000f8e00ff */
.L_x_53:
[----:B-1----:R1:W2:Y:S02]  /*2bf0*/  SYNCS.PHASECHK.TRANS64.TRYWAIT P0, [R0+URZ], R2 ;  /* 0x00000002000075a7 */ /* 0x0022a400080011ff */
[----:B--2---:R-:W-:Y:S05]  /*2c00*/  @!P0 NANOSLEEP.SYNCS 0x989680 ;  /* 0x009896800000895d */ /* 0x004fea0003900000 */
[----:B------:R-:W2:Y:S02]  /*2c10*/  @!P0 SYNCS.PHASECHK.TRANS64 P0, [R0+URZ], R2 ;  /* 0x00000002000085a7 */ /* 0x000ea400080010ff */
[----:B--2---:R-:W-:Y:S05]  /*2c20*/  @P0 EXIT ;  /* 0x000000000000094d */ /* 0x004fea0003800000 */
[----:B------:R-:W-:Y:S05]  /*2c30*/  BRA `(.L_x_53) ;  /* 0xfffffffc00ec7947 */ /* 0x000fea000383ffff */
.L_x_23:
[----:B------:R-:W-:-:S04]  /*2c40*/  UISETP.NE.AND UP0, UPT, UR37, URZ, UPT ;  /* 0x000000ff2500728c */ /* 0x000fc8000bf05270 */
[----:B------:R-:W-:-:S09]  /*2c50*/  UISETP.NE.OR UP0, UPT, UR10, 0x1, UP0 ;  /* 0x000000010a00788c */ /* 0x000fd20008705670 */
[----:B------:R-:W-:Y:S05]  /*2c60*/  BRA.U UP0, `(.L_x_54) ;  /* 0x0000000500487547 */ /* 0x000fea000b800000 */
[----:B------:R-:W-:Y:S01]  /*2c70*/  ISETP.GE.U32.AND P2, PT, R2, 0x2, PT ;  /* 0x000000020200780c */ /* 0x000fe20003f46070 */
[----:B------:R-:W-:Y:S01]  /*2c80*/  IMAD.MOV.U32 R12, RZ, RZ, 0x1 ;  /* 0x00000001ff0c7424 */ /* 0x000fe200078e00ff */
[----:B------:R-:W-:Y:S02]  /*2c90*/  CS2R R10, SRZ ;  /* 0x00000000000a7805 */ /* 0x000fe4000001ff00 */
[----:B------:R-:W-:Y:S01]  /*2ca0*/  CS2R R8, SRZ ;  /* 0x0000000000087805 */ /* 0x000fe2000001ff00 */
[----:B------:R-:W-:Y:S01]  /*2cb0*/  UMOV UR4, 0x400 ;  /* 0x0000040000047882 */ /* 0x000fe20000000000 */
[----:B------:R-:W-:Y:S01]  /*2cc0*/  UMOV UR6, URZ ;  /* 0x000000ff00067c82 */ /* 0x000fe20008000000 */
[----:B------:R-:W-:-:S12]  /*2cd0*/  ULEA UR37, UR37, UR4, 0x18 ;  /* 0x0000000425257291 */ /* 0x000fd8000f8ec0ff */
.L_x_58:
[----:B------:R-:W-:Y:S02]  /*2ce0*/  LEA R0, R8, UR37, 0x3 ;  /* 0x0000002508007c11 */ /* 0x000fe4000f8e18ff */
[----:B------:R-:W-:-:S03]  /*2cf0*/  SHF.L.U32 R4, R9, 0x1f, RZ ;  /* 0x0000001f09047819 */ /* 0x000fc600000006ff */
[----:B------:R-:W-:Y:S01]  /*2d00*/  VIADD R5, R0, 0x150 ;  /* 0x0000015000057836 */ /* 0x000fe20000000000 */
[----:B------:R-:W1:Y:S02]  /*2d10*/  SYNCS.PHASECHK.TRANS64.TRYWAIT P0, [R0+URZ+0x140], R4 ;  /* 0x00014004000075a7 */ /* 0x000e6400080011ff */
[----:B-1----:R-:W-:Y:S05]  /*2d20*/  @!P0 BRA `(.L_x_55) ;  /* 0x0000005800788947 */ /* 0x002fea0003800000 */
.L_x_164:
[----:B------:R-:W-:Y:S01]  /*2d30*/  ULEA UR5, UR6, UR37, 0x3 ;  /* 0x0000002506057291 */ /* 0x000fe2000f8e18ff */
[----:B-1----:R-:W-:Y:S01]  /*2d40*/  PRMT R0, RZ, 0x654, R5 ;  /* 0x00000654ff007816 */ /* 0x002fe20000000005 */
[----:B------:R-:W-:Y:S01]  /*2d50*/  @!P2 IMAD.MOV.U32 R4, RZ, RZ, 0x10 ;  /* 0x00000010ff04a424 */ /* 0x000fe200078e00ff */
[----:B------:R-:W-:Y:S01]  /*2d60*/  SHF.L.U32 R5, R12, 0x1f, RZ ;  /* 0x0000001f0c057819 */ /* 0x000fe200000006ff */
[----:B------:R-:W-:Y:S01]  /*2d70*/  UIADD3 UR4, UPT, UPT, UR5, 0xe0, URZ ;  /* 0x000000e005047890 */ /* 0x000fe2000fffe0ff */
[----:B------:R1:W-:Y:S05]  /*2d80*/  SYNCS.ARRIVE.TRANS64.RED.A1T0 RZ, [R0+URZ], RZ ;  /* 0x000000ff00ff79a7 */ /* 0x0003ea00081004ff */
[----:B------:R-:W-:Y:S01]  /*2d90*/  IMAD.U32 R6, RZ, RZ, UR4 ;  /* 0x00000004ff067e24 */ /* 0x000fe2000f8e00ff */
[----:B------:R-:W2:Y:S04]  /*2da0*/  SYNCS.PHASECHK.TRANS64.TRYWAIT P0, [UR5+0xf0], R5 ;  /* 0x0000f005ff0075a7 */ /* 0x000ea80008001105 */
[----:B------:R-:W-:Y:S01]  /*2db0*/  PRMT R6, R2, 0x654, R6 ;  /* 0x0000065402067816 */ /* 0x000fe20000000006 */
[----:B-12---:R-:W-:Y:S06]  /*2dc0*/  @!P0 BRA `(.L_x_56) ;  /* 0x0000005800648947 */ /* 0x006fec0003800000 */
.L_x_166:
[----:B------:R-:W-:Y:S01]  /*2dd0*/  ULEA UR4, UR6, UR37, 0x4 ;  /* 0x0000002506047291 */ /* 0x000fe2000f8e20ff */
[----:B------:R-:W-:Y:S01]  /*2de0*/  SEL R3, R6, R3, !P2 ;  /* 0x0000000306037207 */ /* 0x000fe20005000000 */
[----:B------:R-:W-:Y:S01]  /*2df0*/  UIADD3 UR5, UPT, UPT, UR5, 0xe0, URZ ;  /* 0x000000e005057890 */ /* 0x000fe2000fffe0ff */
[----:B-1----:R-:W-:Y:S01]  /*2e00*/  LEA R0, R11, UR37, 0x3 ;  /* 0x000000250b007c11 */ /* 0x002fe2000f8e18ff */
[----:B------:R-:W-:Y:S01]  /*2e10*/  UIADD3 UR4, UPT, UPT, UR4, 0x170, URZ ;  /* 0x0000017004047890 */ /* 0x000fe2000fffe0ff */
[----:B------:R1:W-:Y:S01]  /*2e20*/  @!P2 SYNCS.ARRIVE.TRANS64.RED RZ, [R3+URZ], R4 ;  /* 0x0000000403ffa9a7 */ /* 0x0003e200080004ff */
[----:B------:R-:W-:Y:S01]  /*2e30*/  UIADD3 UR6, UPT, UPT, UR6, 0x1, URZ ;  /* 0x0000000106067890 */ /* 0x000fe2000fffe0ff */
[----:B------:R-:W-:-:S03]  /*2e40*/  VIADD R8, R8, 0x1 ;  /* 0x0000000108087836 */ /* 0x000fc60000000000 */
[----:B------:R-:W-:Y:S02]  /*2e50*/  UISETP.NE.AND UP0, UPT, UR6, 0x2, UPT ;  /* 0x000000020600788c */ /* 0x000fe4000bf05270 */
[----:B------:R-:W-:Y:S01]  /*2e60*/  ISETP.NE.AND P0, PT, R8, 0x2, PT ;  /* 0x000000020800780c */ /* 0x000fe20003f05270 */
[----:B------:R-:W-:Y:S06]  /*2e70*/  UGETNEXTWORKID.BROADCAST [UR4], [UR5] ;  /* 0x00000000040073ca */ /* 0x000fec0008000100 */
[----:B------:R-:W-:Y:S02]  /*2e80*/  USEL UR4, URZ, 0x1, UP0 ;  /* 0x00000001ff047887 */ /* 0x000fe40008000000 */
[----:B------:R-:W-:-:S04]  /*2e90*/  USEL UR6, UR6, URZ, UP0 ;  /* 0x000000ff06067287 */ /* 0x000fc80008000000 */
[----:B------:R-:W-:Y:S02]  /*2ea0*/  LOP3.LUT R12, R12, UR4, RZ, 0x3c, !PT ;  /* 0x000000040c0c7c12 */ /* 0x000fe4000f8e3cff */
[----:B-1----:R-:W-:-:S04]  /*2eb0*/  SHF.L.U32 R4, R10, 0x1f, RZ ;  /* 0x0000001f0a047819 */ /* 0x002fc800000006ff */
[----:B------:R-:W1:Y:S02]  /*2ec0*/  SYNCS.PHASECHK.TRANS64.TRYWAIT P1, [R0+URZ+0xe0], R4 ;  /* 0x0000e004000075a7 */ /* 0x000e6400080211ff */
[----:B-1----:R-:W-:Y:S05]  /*2ed0*/  @!P1 BRA `(.L_x_57) ;  /* 0x0000005800389947 */ /* 0x002fea0003800000 */
.L_x_167:
[C---:B-1----:R-:W-:Y:S01]  /*2ee0*/  LEA R4, R11.reuse, UR37, 0x4 ;  /* 0x000000250b047c11 */ /* 0x042fe2000f8e20ff */
[----:B------:R-:W-:Y:S01]  /*2ef0*/  VIADD R0, R0, 0xf0 ;  /* 0x000000f000007836 */ /* 0x000fe20000000000 */
[----:B------:R-:W-:Y:S01]  /*2f00*/  SEL R8, R8, RZ, P0 ;  /* 0x000000ff08087207 */ /* 0x000fe20000000000 */
[----:B------:R-:W-:-:S03]  /*2f10*/  VIADD R11, R11, 0x1 ;  /* 0x000000010b0b7836 */ /* 0x000fc60000000000 */
[----:B------:R-:W1:Y:S01]  /*2f20*/  LDS.128 R4, [R4+0x170] ;  /* 0x0001700004047984 */ /* 0x000e620000000c00 */
[----:B------:R-:W-:Y:S02]  /*2f30*/  PRMT R0, RZ, 0x654, R0 ;  /* 0x00000654ff007816 */ /* 0x000fe40000000000 */
[C---:B------:R-:W-:Y:S01]  /*2f40*/  ISETP.NE.AND P1, PT, R11.reuse, 0x2, PT ;  /* 0x000000020b00780c */ /* 0x040fe20003f25270 */
[----:B------:R-:W-:Y:S01]  /*2f50*/  @!PT LDS RZ, [RZ] ;  /* 0x00000000fffff984 */ /* 0x000fe20000000800 */
[----:B------:R-:W-:Y:S01]  /*2f60*/  @!PT LDS RZ, [RZ] ;  /* 0x00000000fffff984 */ /* 0x000fe20000000800 */
[----:B------:R-:W-:Y:S01]  /*2f70*/  @!PT LDS RZ, [RZ] ;  /* 0x00000000fffff984 */ /* 0x000fe20000000800 */
[----:B------:R-:W-:Y:S01]  /*2f80*/  @!PT LDS RZ, [RZ] ;  /* 0x00000000fffff984 */ /* 0x000fe20000000800 */
[----:B------:R2:W-:Y:S06]  /*2f90*/  MEMBAR.ALL.CTA ;  /* 0x0000000000007992 */ /* 0x0005ec0000008000 */
[----:B--2---:R-:W2:Y:S01]  /*2fa0*/  FENCE.VIEW.ASYNC.S ;  /* 0x00000000000073c6 */ /* 0x004ea20000000000 */
[----:B------:R-:W-:Y:S01]  /*2fb0*/  SEL R11, R11, RZ, P1 ;  /* 0x000000ff0b0b7207 */ /* 0x000fe20000800000 */
[----:B--2---:R2:W-:Y:S01]  /*2fc0*/  SYNCS.ARRIVE.TRANS64.RED.A1T0 RZ, [R0+URZ], RZ ;  /* 0x000000ff00ff79a7 */ /* 0x0045e200081004ff */
[----:B-1----:R-:W-:-:S02]  /*2fd0*/  LOP3.LUT P3, RZ, R6, 0x1, RZ, 0xc0, !PT ;  /* 0x0000000106ff7812 */ /* 0x002fc4000786c0ff */
[----:B------:R-:W-:-:S04]  /*2fe0*/  SEL R4, RZ, 0x1, P1 ;  /* 0x00000001ff047807 */ /* 0x000fc80000800000 */
[----:B------:R-:W-:Y:S02]  /*2ff0*/  LOP3.LUT R10, R10, R4, RZ, 0x3c, !PT ;  /* 0x000000040a0a7212 */ /* 0x000fe400078e3cff */
[----:B--2---:R-:W-:-:S04]  /*3000*/  SEL R0, RZ, 0x1, P0 ;  /* 0x00000001ff007807 */ /* 0x004fc80000000000 */
[----:B------:R-:W-:Y:S01]  /*3010*/  LOP3.LUT R9, R9, R0, RZ, 0x3c, !PT ;  /* 0x0000000009097212 */ /* 0x000fe200078e3cff */
[----:B------:R-:W-:Y:S06]  /*3020*/  @P3 BRA `(.L_x_58) ;  /* 0xfffffffc002c3947 */ /* 0x000fec000383ffff */
[----:B------:R-:W-:Y:S01]  /*3030*/  ULEA UR5, UR6, UR37, 0x3 ;  /* 0x0000002506057291 */ /* 0x000fe2000f8e18ff */
[----:B------:R-:W-:-:S08]  /*3040*/  SHF.L.U32 R2, R12, 0x1f, RZ ;  /* 0x0000001f0c027819 */ /* 0x000fd000000006ff */
[----:B------:R-:W1:Y:S02]  /*3050*/  SYNCS.PHASECHK.TRANS64 P0, [UR5+0xf0], R2 ;  /* 0x0000f002ff0075a7 */ /* 0x000e640008001005 */
[----:B-1----:R-:W-:Y:S05]  /*3060*/  @P0 BRA `(.L_x_59) ;  /* 0x0000000000080947 */ /* 0x002fea0003800000 */
[----:B------:R-:W1:Y:S02]  /*3070*/  SYNCS.PHASECHK.TRANS64.TRYWAIT P0, [UR5+0xf0], R2 ;  /* 0x0000f002ff0075a7 */ /* 0x000e640008001105 */
[----:B-1----:R-:W-:Y:S05]  /*3080*/  @!P0 BRA `(.L_x_60) ;  /* 0x0000005400e08947 */ /* 0x002fea0003800000 */
.L_x_59:
[----:B------:R-:W-:-:S04]  /*3090*/  UIADD3 UR4, UPT, UPT, UR6, 0x1, URZ ;  /* 0x0000000106047890 */ /* 0x000fc8000fffe0ff */
[----:B------:R-:W-:-:S04]  /*30a0*/  UISETP.NE.AND UP0, UPT, UR4, 0x2, UPT ;  /* 0x000000020400788c */ /* 0x000fc8000bf05270 */
[----:B------:R-:W-:Y:S02]  /*30b0*/  USEL UR7, URZ, 0x1, UP0 ;  /* 0x00000001ff077887 */ /* 0x000fe40008000000 */
[----:B------:R-:W-:-:S04]  /*30c0*/  USEL UR4, UR4, URZ, UP0 ;  /* 0x000000ff04047287 */ /* 0x000fc80008000000 */
[----:B------:R-:W-:Y:S01]  /*30d0*/  ULEA UR4, UR4, UR37, 0x3 ;  /* 0x0000002504047291 */ /* 0x000fe2000f8e18ff */
[----:B-1----:R-:W-:-:S04]  /*30e0*/  LOP3.LUT R2, R12, UR7, RZ, 0x3c, !PT ;  /* 0x000000070c027c12 */ /* 0x002fc8000f8e3cff */
[----:B------:R-:W-:-:S04]  /*30f0*/  SHF.L.U32 R0, R2, 0x1f, RZ ;  /* 0x0000001f02007819 */ /* 0x000fc800000006ff */
[----:B------:R-:W1:Y:S02]  /*3100*/  SYNCS.PHASECHK.TRANS64 P0, [UR4+0xf0], R0 ;  /* 0x0000f000ff0075a7 */ /* 0x000e640008001004 */
[----:B-1----:R-:W-:Y:S05]  /*3110*/  @P0 EXIT ;  /* 0x000000000000094d */ /* 0x002fea0003800000 */
[----:B------:R-:W-:Y:S02]  /*3120*/  SHF.L.U32 R2, R2, 0x1f, RZ ;  /* 0x0000001f02027819 */ /* 0x000fe400000006ff */
[----:B------:R-:W-:-:S07]  /*3130*/  MOV R0, UR4 ;  /* 0x0000000400007c02 */ /* 0x000fce0008000f00 */
.L_x_61:
[----:B-1----:R1:W2:Y:S02]  /*3140*/  SYNCS.PHASECHK.TRANS64.TRYWAIT P0, [R0+URZ+0xf0], R2 ;  /* 0x0000f002000075a7 */ /* 0x0022a400080011ff */
[----:B--2---:R-:W-:Y:S05]  /*3150*/  @!P0 NANOSLEEP.SYNCS 0x989680 ;  /* 0x009896800000895d */ /* 0x004fea0003900000 */
[----:B------:R-:W2:Y:S02]  /*3160*/  @!P0 SYNCS.PHASECHK.TRANS64 P0, [R0+URZ+0xf0], R2 ;  /* 0x0000f002000085a7 */ /* 0x000ea400080010ff */
[----:B--2---:R-:W-:Y:S05]  /*3170*/  @P0 EXIT ;  /* 0x000000000000094d */ /* 0x004fea0003800000 */
[----:B------:R-:W-:Y:S05]  /*3180*/  BRA `(.L_x_61) ;  /* 0xfffffffc00ec7947 */ /* 0x000fea000383ffff */
.L_x_54:
[----:B------:R-:W-:Y:S05]  /*3190*/  BRA.U UP4, `(.L_x_62) ;  /* 0x0000001104d87547 */ /* 0x000fea000b800000 */
[----:B------:R-:W-:Y:S01]  /*31a0*/  UMOV UR6, 0x40 ;  /* 0x0000004000067882 */ /* 0x000fe20000000000 */
[----:B------:R-:W-:Y:S01]  /*31b0*/  NOP ;  /* 0x0000000000007918 */ /* 0x000fe20000000000 */
[----:B------:R-:W-:Y:S01]  /*31c0*/  ULEA UR6, UR37, UR6, 0x18 ;  /* 0x0000000625067291 */ /* 0x000fe2000f8ec0ff */
[----:B------:R-:W-:Y:S02]  /*31d0*/  UMOV UR7, 0x400 ;  /* 0x0000040000077882 */ /* 0x000fe40000000000 */
[----:B------:R-:W-:-:S06]  /*31e0*/  ULEA UR37, UR37, UR7, 0x18 ;  /* 0x0000000725257291 */ /* 0x000fcc000f8ec0ff */
[----:B------:R-:W1:Y:S02]  /*31f0*/  LDS.U8 R2, [UR6+0x1c] ;  /* 0x00001c06ff027984 */ /* 0x000e640008000000 */
[----:B-1----:R-:W-:-:S13]  /*3200*/  ISETP.NE.AND P0, PT, R2, RZ, PT ;  /* 0x000000ff0200720c */ /* 0x002fda0003f05270 */
[----:B------:R-:W-:Y:S05]  /*3210*/  @P0 BRA `(.L_x_63) ;  /* 0x0000000400080947 */ /* 0x000fea0003800000 */
[----:B------:R-:W-:Y:S02]  /*3220*/  UISETP.NE.U32.AND UP0, UPT, UR5, 0x1, UPT ;  /* 0x000000010500788c */ /* 0x000fe4000bf05070 */
[----:B------:R-:W-:-:S07]  /*3230*/  UIADD3 UR8, UPT, UPT, UR6, 0x8, URZ ;  /* 0x0000000806087890 */ /* 0x000fce000fffe0ff */
[----:B------:R-:W-:Y:S05]  /*3240*/  BRA.U !UP0, `(.L_x_64) ;  /* 0x00000001089c7547 */ /* 0x000fea000b800000 */
[----:B------:R-:W-:Y:S01]  /*3250*/  ELECT P0, URZ, PT ;  /* 0x0000000000ff782f */ /* 0x000fe20003800000 */
[----:B------:R-:W-:-:S12]  /*3260*/  BSSY B0, `(.L_x_64) ;  /* 0x0000025000007945 */ /* 0x000fd80003800000 */
[----:B------:R-:W-:Y:S05]  /*3270*/  @!P0 BRA `(.L_x_65) ;  /* 0x00000000008c8947 */ /* 0x000fea0003800000 */
[----:B------:R-:W-:-:S05]  /*3280*/  UMOV UR7, 0x10 ;  /* 0x0000001000077882 */ /* 0x000fca0000000000 */
[----:B------:R-:W-:Y:S04]  /*3290*/  DEPBAR.LE SB1, 0x36 ;  /* 0x00009d800000791a */ /* 0x000fe80000000000 */
[----:B------:R-:W1:Y:S02]  /*32a0*/  UTCATOMSWS.2CTA.FIND_AND_SET.ALIGN UP1, UR7, UR7 ;  /* 0x00000007000775e3 */ /* 0x000e640008220800 */
[----:B-1----:R-:W-:Y:S01]  /*32b0*/  MOV R9, UR7 ;  /* 0x0000000700097c02 */ /* 0x002fe20008000f00 */
[----:B------:R-:W-:Y:S06]  /*32c0*/  BRA.U UP1, `(.L_x_66) ;  /* 0x0000000101187547 */ /* 0x000fec000b800000 */
.L_x_67:
[----:B------:R-:W-:Y:S05]  /*32d0*/  NANOSLEEP 0x64 ;  /* 0x000000640000795d */ /* 0x000fea0003800000 */
[----:B------:R-:W-:-:S05]  /*32e0*/  UMOV UR7, 0x10 ;  /* 0x0000001000077882 */ /* 0x000fca0000000000 */
[----:B------:R-:W-:Y:S04]  /*32f0*/  DEPBAR.LE SB1, 0x36 ;  /* 0x00009d800000791a */ /* 0x000fe80000000000 */
[----:B------:R-:W1:Y:S02]  /*3300*/  UTCATOMSWS.2CTA.FIND_AND_SET.ALIGN UP1, UR7, UR7 ;  /* 0x00000007000775e3 */ /* 0x000e640008220800 */
[----:B-1----:R-:W-:Y:S01]  /*3310*/  MOV R9, UR7 ;  /* 0x0000000700097c02 */ /* 0x002fe20008000f00 */
[----:B------:R-:W-:Y:S05]  /*3320*/  BRA.U !UP1, `(.L_x_67) ;  /* 0xfffffffd09e87547 */ /* 0x000fea000b83ffff */
.L_x_66:
[----:B------:R-:W1:Y:S01]  /*3330*/  LDS R5, [UR6+0x10] ;  /* 0x00001006ff057984 */ /* 0x000e620008000800 */
[----:B------:R-:W-:Y:S01]  /*3340*/  IMAD.U32 R3, RZ, RZ, UR37 ;  /* 0x00000025ff037e24 */ /* 0x000fe2000f8e00ff */
[----:B------:R-:W-:-:S03]  /*3350*/  MOV R2, UR4 ;  /* 0x0000000400027c02 */ /* 0x000fc60008000f00 */
[----:B------:R-:W-:Y:S01]  /*3360*/  VIADD R3, R3, 0x190 ;  /* 0x0000019003037836 */ /* 0x000fe20000000000 */
[----:B-1----:R-:W-:-:S04]  /*3370*/  SHF.L.U32 R5, R5, 0x1f, RZ ;  /* 0x0000001f05057819 */ /* 0x002fc800000006ff */
[----:B------:R-:W1:Y:S02]  /*3380*/  SYNCS.PHASECHK.TRANS64.TRYWAIT P0, [UR6+0x8], R5 ;  /* 0x00000805ff0075a7 */ /* 0x000e640008001106 */
[----:B-1----:R-:W-:Y:S05]  /*3390*/  @P0 BRA `(.L_x_68) ;  /* 0x0000000000080947 */ /* 0x002fea0003800000 */
[----:B------:R-:W1:Y:S02]  /*33a0*/  SYNCS.PHASECHK.TRANS64.TRYWAIT P0, [UR6+0x8], R5 ;  /* 0x00000805ff0075a7 */ /* 0x000e640008001106 */
[----:B-1----:R-:W-:Y:S05]  /*33b0*/  @!P0 BRA `(.L_x_69) ;  /* 0x00000054002c8947 */ /* 0x002fea0003800000 */
.L_x_68:
[----:B-1----:R-:W-:Y:S01]  /*33c0*/  HFMA2 R4, -RZ, RZ, 0, 5.9604644775390625e-08 ;  /* 0x00000001ff047431 */ /* 0x002fe200000001ff */
[----:B------:R-:W-:Y:S01]  /*33d0*/  UPRMT UR7, UR4, 0x654, UR8 ;  /* 0x0000065404077896 */ /* 0x000fe20008000008 */
[----:B------:R-:W-:Y:S01]  /*33e0*/  IMAD.MOV.U32 R7, RZ, RZ, 0xffff ;  /* 0x0000ffffff077424 */ /* 0x000fe200078e00ff */
[----:B------:R-:W-:Y:S01]  /*33f0*/  PRMT R2, R2, 0x654, R3 ;  /* 0x0000065402027816 */ /* 0x000fe20000000003 */
[----:B------:R-:W-:Y:S02]  /*3400*/  IMAD.MOV.U32 R5, RZ, RZ, 0x4 ;  /* 0x00000004ff057424 */ /* 0x000fe400078e00ff */
[----:B------:R-:W-:Y:S01]  /*3410*/  IMAD.SHL.U32 R8, R9, 0x20, RZ ;  /* 0x0000002009087824 */ /* 0x000fe200078e00ff */
[----:B------:R-:W-:Y:S02]  /*3420*/  MOV R3, UR7 ;  /* 0x0000000700037c02 */ /* 0x000fe40008000f00 */
[-C--:B------:R-:W-:Y:S01]  /*3430*/  SHF.L.U32 R7, R7, R9.reuse, RZ ;  /* 0x0000000907077219 */ /* 0x080fe200000006ff */
[----:B------:R1:W-:Y:S01]  /*3440*/  SYNCS.ARRIVE.TRANS64.RED RZ, [UR7], R5 ;  /* 0x00000005ffff79a7 */ /* 0x0003e20008000407 */
[----:B------:R-:W-:Y:S01]  /*3450*/  SHF.L.U32 R6, R4, R9, RZ ;  /* 0x0000000904067219 */ /* 0x000fe200000006ff */
[----:B------:R1:W-:Y:S04]  /*3460*/  STS [UR37+0x190], R8 ;  /* 0x00019008ff007988 */ /* 0x0003e80008000825 */
[----:B------:R1:W-:Y:S04]  /*3470*/  STAS [R2.64], R9 ;  /* 0x0000000902007dbd */ /* 0x0003e8000c0008ff */
[----:B------:R1:W-:Y:S04]  /*3480*/  ATOMS.OR RZ, [UR6+0x14], R7 ;  /* 0x00001407ffff798c */ /* 0x0003e8000b000006 */
[----:B------:R1:W-:Y:S04]  /*3490*/  ATOMS.OR RZ, [UR6+0x18], R6 ;  /* 0x00001806ffff798c */ /* 0x0003e8000b000006 */
[----:B------:R1:W-:Y:S02]  /*34a0*/  ATOMS.XOR RZ, [UR6+0x10], R4 ;  /* 0x00001004ffff798c */ /* 0x0003e4000b800006 */
.L_x_65:
[----:B------:R-:W-:Y:S05]  /*34b0*/  BSYNC B0 ;  /* 0x0000000000007941 */ /* 0x000fea0003800000 */
.L_x_64:
[----:B------:R-:W-:Y:S05]  /*34c0*/  BRA.U UP0, `(.L_x_70) ;  /* 0x00000001006c7547 */ /* 0x000fea000b800000 */
[----:B------:R-:W-:-:S03]  /*34d0*/  UMOV UR7, 0xffffffff ;  /* 0xffffffff00077882 */ /* 0x000fc60000000000 */
[----:B------:R-:W-:Y:S05]  /*34e0*/  BRA.DIV UR7, `(.L_x_71) ;  /* 0x0000005207f87947 */ /* 0x000fea000b800000 */
[----:B------:R-:W-:-:S13]  /*34f0*/  ELECT P6, URZ, PT ;  /* 0x0000000000ff782f */ /* 0x000fda00038c0000 */
.L_x_171:
[----:B------:R-:W-:Y:S05]  /*3500*/  @!P6 BRA `(.L_x_70) ;  /* 0x00000000005ce947 */ /* 0x000fea0003800000 */
[----:B-1----:R-:W1:Y:S02]  /*3510*/  LDS R3, [UR6+0x10] ;  /* 0x00001006ff037984 */ /* 0x002e640008000800 */
[----:B-1----:R-:W-:-:S04]  /*3520*/  SHF.L.U32 R3, R3, 0x1f, RZ ;  /* 0x0000001f03037819 */ /* 0x002fc800000006ff */
[----:B------:R-:W1:Y:S02]  /*3530*/  SYNCS.PHASECHK.TRANS64.TRYWAIT P0, [UR6+0x8], R3 ;  /* 0x00000803ff0075a7 */ /* 0x000e640008001106 */
[----:B-1----:R-:W-:Y:S05]  /*3540*/  @P0 BRA `(.L_x_72) ;  /* 0x0000000000080947 */ /* 0x002fea0003800000 */
[----:B------:R-:W1:Y:S02]  /*3550*/  SYNCS.PHASECHK.TRANS64.TRYWAIT P0, [UR6+0x8], R3 ;  /* 0x00000803ff0075a7 */ /* 0x000e640008001106 */
[----:B-1----:R-:W-:Y:S05]  /*3560*/  @!P0 BRA `(.L_x_73) ;  /* 0x0000005000f88947 */ /* 0x002fea0003800000 */
.L_x_72:
[----:B------:R-:W2:Y:S01]  /*3570*/  LDS R5, [UR37+0x190] ;  /* 0x00019025ff057984 */ /* 0x000ea20008000800 */
[----:B-1----:R-:W-:Y:S02]  /*3580*/  HFMA2 R2, -RZ, RZ, 0, 5.9604644775390625e-08 ;  /* 0x00000001ff027431 */ /* 0x002fe400000001ff */
[----:B------:R-:W-:Y:S01]  /*3590*/  IMAD.MOV.U32 R3, RZ, RZ, 0xffff ;  /* 0x0000ffffff037424 */ /* 0x000fe200078e00ff */
[----:B------:R-:W-:Y:S01]  /*35a0*/  UPRMT UR7, UR4, 0x654, UR8 ;  /* 0x0000065404077896 */ /* 0x000fe20008000008 */
[----:B--2---:R-:W-:-:S03]  /*35b0*/  IMAD.SHL.U32 R4, R5, 0x20, RZ ;  /* 0x0000002005047824 */ /* 0x004fc600078e00ff */
[-C--:B------:R-:W-:Y:S02]  /*35c0*/  SHF.L.U32 R3, R3, R5.reuse, RZ ;  /* 0x0000000503037219 */ /* 0x080fe400000006ff */
[----:B------:R-:W-:Y:S01]  /*35d0*/  SHF.L.U32 R5, R2, R5, RZ ;  /* 0x0000000502057219 */ /* 0x000fe200000006ff */
[----:B------:R2:W-:Y:S04]  /*35e0*/  STS [UR37+0x190], R4 ;  /* 0x00019004ff007988 */ /* 0x0005e80008000825 */
[----:B------:R2:W-:Y:S04]  /*35f0*/  ATOMS.OR RZ, [UR6+0x14], R3 ;  /* 0x00001403ffff798c */ /* 0x0005e8000b000006 */
[----:B------:R2:W-:Y:S01]  /*3600*/  ATOMS.OR RZ, [UR6+0x18], R5 ;  /* 0x00001805ffff798c */ /* 0x0005e2000b000006 */
[----:B------:R-:W-:Y:S03]  /*3610*/  SYNCS.ARRIVE.TRANS64.RED.A1T0 RZ, [UR7], RZ ;  /* 0x000000ffffff79a7 */ /* 0x000fe60008100407 */
[----:B------:R2:W-:Y:S01]  /*3620*/  ATOMS.XOR RZ, [UR6+0x10], R2 ;  /* 0x00001002ffff798c */ /* 0x0005e2000b800006 */
[----:B------:R-:W-:Y:S05]  /*3630*/  BRA `(.L_x_70) ;  /* 0x0000000000107947 */ /* 0x000fea0003800000 */
.L_x_63:
[----:B------:R-:W-:-:S05]  /*3640*/  MOV R2, 0xffffffff ;  /* 0xffffffff00027802 */ /* 0x000fca0000000f00 */
[----:B------:R1:W-:Y:S02]  /*3650*/  STS [UR37+0x190], R2 ;  /* 0x00019002ff007988 */ /* 0x0003e40008000825 */
[----:B-1----:R-:W-:Y:S02]  /*3660*/  MOV R2, 0x3680 ;  /* 0x0000368000027802 */ /* 0x002fe40000000f00 */
[----:B-----5:R-:W-:Y:S05]  /*3670*/  CALL.REL.NOINC `($__internal_1_$__cuda_sm10x_tcgen05_guardrail_trap_phase_invalid_during_alloc) ;  /* 0x0000005800587944 */ /* 0x020fea0003c00000 */
.L_x_70:
[----:B------:R-:W-:Y:S05]  /*3680*/  WARPSYNC.ALL ;  /* 0x0000000000007948 */ /* 0x000fea0003800000 */
[----:B------:R-:W3:Y:S01]  /*3690*/  S2UR UR7, SR_CgaCtaId ;  /* 0x00000000000779c3 */ /* 0x000ee20000008800 */
[----:B------:R-:W-:Y:S01]  /*36a0*/  UMOV UR6, 0x400 ;  /* 0x0000040000067882 */ /* 0x000fe20000000000 */
[----:B------:R-:W-:-:S06]  /*36b0*/  NOP ;  /* 0x0000000000007918 */ /* 0x000fcc0000000000 */
[----:B------:R-:W-:Y:S06]  /*36c0*/  BAR.ARV 0x6, 0xa0 ;  /* 0x0182800000007b1d */ /* 0x000fec0000002000 */
[----:B------:R-:W4:Y:S01]  /*36d0*/  LDCU UR8, c[0x0][0x38c] ;  /* 0x00007180ff0877ac */ /* 0x000f220008000800 */
[----:B------:R-:W-:Y:S01]  /*36e0*/  LOP3.LUT R10, R10, 0xffff, RZ, 0xc0, !PT ;  /* 0x0000ffff0a0a7812 */ /* 0x000fe200078ec0ff */
[----:B-1----:R-:W-:Y:S01]  /*36f0*/  IMAD.MOV.U32 R9, RZ, RZ, 0x1 ;  /* 0x00000001ff097424 */ /* 0x002fe200078e00ff */
[----:B------:R-:W-:Y:S01]  /*3700*/  LOP3.LUT R0, R0, 0xffff, RZ, 0xc0, !PT ;  /* 0x0000ffff00007812 */ /* 0x000fe200078ec0ff */
[----:B------:R-:W-:Y:S01]  /*3710*/  IMAD.MOV.U32 R8, RZ, RZ, RZ ;  /* 0x000000ffff087224 */ /* 0x000fe200078e00ff */
[----:B------:R-:W-:Y:S01]  /*3720*/  R2UR UR12, R10 ;  /* 0x000000000a0c72ca */ /* 0x000fe200000e0000 */
[----:B------:R-:W-:Y:S01]  /*3730*/  UMOV UR19, URZ ;  /* 0x000000ff00137c82 */ /* 0x000fe20008000000 */
[----:B------:R-:W-:Y:S01]  /*3740*/  R2UR UR11, R0 ;  /* 0x00000000000b72ca */ /* 0x000fe200000e0000 */
[----:B------:R-:W-:Y:S01]  /*3750*/  UMOV UR18, URZ ;  /* 0x000000ff00127c82 */ /* 0x000fe20008000000 */
[----:B------:R-:W-:Y:S01]  /*3760*/  UMOV UR17, URZ ;  /* 0x000000ff00117c82 */ /* 0x000fe20008000000 */
[----:B---3--:R-:W-:-:S02]  /*3770*/  ULEA UR7, UR7, UR6, 0x18 ;  /* 0x0000000607077291 */ /* 0x008fc4000f8ec0ff */
[----:B------:R-:W-:Y:S02]  /*3780*/  UISETP.NE.AND UP2, UPT, UR5, URZ, UPT ;  /* 0x000000ff0500728c */ /* 0x000fe4000bf45270 */
[----:B------:R-:W-:Y:S02]  /*3790*/  UIADD3 UR13, UPT, UPT, UR7, 0x6400, URZ ;  /* 0x00006400070d7890 */ /* 0x000fe4000fffe0ff */
[----:B------:R-:W-:Y:S02]  /*37a0*/  UIADD3 UR14, UPT, UPT, UR7, 0x2e400, URZ ;  /* 0x0002e400070e7890 */ /* 0x000fe4000fffe0ff */
[----:B----4-:R-:W-:Y:S01]  /*37b0*/  UIADD3 UR8, UPT, UPT, UR8, 0x3f, URZ ;  /* 0x0000003f08087890 */ /* 0x010fe2000fffe0ff */
[----:B--2---:R-:W1:Y:S01]  /*37c0*/  LDS R2, [UR7+0x190] ;  /* 0x00019007ff027984 */ /* 0x004e620008000800 */
[----:B------:R-:W-:Y:S02]  /*37d0*/  USHF.R.U32.HI UR13, URZ, 0x4, UR13 ;  /* 0x00000004ff0d7899 */ /* 0x000fe4000801160d */
[----:B------:R-:W-:-:S02]  /*37e0*/  USHF.R.S32.HI UR6, URZ, 0x1f, UR8 ;  /* 0x0000001fff067899 */ /* 0x000fc40008011408 */
[----:B------:R-:W-:Y:S02]  /*37f0*/  USHF.R.U32.HI UR14, URZ, 0x4, UR14 ;  /* 0x00000004ff0e7899 */ /* 0x000fe4000801160e */
[----:B------:R-:W-:Y:S02]  /*3800*/  ULEA.HI UR6, UR6, UR8, URZ, 0x6 ;  /* 0x0000000806067291 */ /* 0x000fe4000f8f30ff */
[----:B------:R-:W-:Y:S02]  /*3810*/  ULOP3.LUT UR13, UR13, 0x3fff, URZ, 0xc0, !UPT ;  /* 0x00003fff0d0d7892 */ /* 0x000fe4000f8ec0ff */
[----:B------:R-:W-:Y:S02]  /*3820*/  USHF.R.S32.HI UR6, URZ, 0x6, UR6 ;  /* 0x00000006ff067899 */ /* 0x000fe40008011406 */
[----:B------:R-:W-:Y:S02]  /*3830*/  ULOP3.LUT UR14, UR14, 0x3fff, URZ, 0xc0, !UPT ;  /* 0x00003fff0e0e7892 */ /* 0x000fe4000f8ec0ff */
[----:B------:R-:W-:Y:S01]  /*3840*/  UISETP.LT.AND UP0, UPT, UR6, 0x1, UPT ;  /* 0x000000010600788c */ /* 0x000fe2000bf01270 */
[----:B------:R-:W-:Y:S01]  /*3850*/  UMOV UR28, 0x0 ;  /* 0x00000000001c7882 */ /* 0x000fe20000000000 */
[----:B------:R-:W-:Y:S01]  /*3860*/  UMOV UR29, 0x10100010 ;  /* 0x10100010001d7882 */ /* 0x000fe20000000000 */
[----:B------:R-:W-:-:S02]  /*3870*/  ULOP3.LUT UR13, UR13, 0x10000, URZ, 0xfc, !UPT ;  /* 0x000100000d0d7892 */ /* 0x000fc4000f8efcff */
[----:B------:R-:W-:Y:S02]  /*3880*/  ULOP3.LUT UR14, UR14, 0x10000, URZ, 0xfc, !UPT ;  /* 0x000100000e0e7892 */ /* 0x000fe4000f8efcff */
[----:B------:R-:W-:Y:S01]  /*3890*/  USEL UR20, UR6, 0x1, !UP0 ;  /* 0x0000000106147887 */ /* 0x000fe2000c000000 */
[----:B------:R-:W-:Y:S01]  /*38a0*/  UMOV UR26, 0x0 ;  /* 0x00000000001a7882 */ /* 0x000fe20000000000 */
[----:B------:R-:W-:Y:S01]  /*38b0*/  UMOV UR27, 0x10100010 ;  /* 0x10100010001b7882 */ /* 0x000fe20000000000 */
[----:B------:R-:W-:Y:S01]  /*38c0*/  UMOV UR24, 0x0 ;  /* 0x0000000000187882 */ /* 0x000fe20000000000 */
[----:B------:R-:W-:Y:S01]  /*38d0*/  UMOV UR25, 0x10100010 ;  /* 0x1010001000197882 */ /* 0x000fe20000000000 */
[----:B------:R-:W-:Y:S01]  /*38e0*/  UMOV UR22, 0x0 ;  /* 0x0000000000167882 */ /* 0x000fe20000000000 */
[----:B------:R-:W-:Y:S01]  /*38f0*/  UMOV UR23, 0x10100010 ;  /* 0x1010001000177882 */ /* 0x000fe20000000000 */
[----:B-1----:R-:W-:Y:S02]  /*3900*/  R2UR UR21, R2 ;  /* 0x00000000021572ca */ /* 0x002fe400000e0000 */
[----:B------:R-:W-:-:S13]  /*3910*/  CS2R R2, SRZ ;  /* 0x0000000000027805 */ /* 0x000fda000001ff00 */
.L_x_81:
[C---:B------:R-:W-:Y:S02]  /*3920*/  LEA R0, R8.reuse, UR7, 0x3 ;  /* 0x0000000708007c11 */ /* 0x040fe4000f8e18ff */
[----:B------:R-:W-:Y:S02]  /*3930*/  SHF.L.U32 R4, R3, 0x1f, RZ ;  /* 0x0000001f03047819 */ /* 0x000fe400000006ff */
[----:B------:R-:W-:Y:S02]  /*3940*/  LEA R5, R8, UR7, 0x4 ;  /* 0x0000000708057c11 */ /* 0x000fe4000f8e20ff */
[----:B------:R-:W1:Y:S02]  /*3950*/  SYNCS.PHASECHK.TRANS64.TRYWAIT P0, [R0+URZ+0xe0], R4 ;  /* 0x0000e004000075a7 */ /* 0x000e6400080011ff */
[----:B-1-34-:R-:W-:Y:S05]  /*3960*/  @!P0 BRA `(.L_x_74) ;  /* 0x0000005000108947 */ /* 0x01afea0003800000 */
.L_x_172:
[----:B-1----:R-:W1:Y:S01]  /*3970*/  LDS.128 R4, [R5+0x170] ;  /* 0x0001700005047984 */ /* 0x002e620000000c00 */
[----:B------:R-:W-:Y:S02]  /*3980*/  VIADD R0, R0, 0xf0 ;  /* 0x000000f000007836 */ /* 0x000fe40000000000 */
[----:B------:R-:W-:Y:S01]  /*3990*/  VIADD R8, R8, 0x1 ;  /* 0x0000000108087836 */ /* 0x000fe20000000000 */
[----:B------:R-:W-:Y:S01]  /*39a0*/  @!PT LDS RZ, [RZ] ;  /* 0x00000000fffff984 */ /* 0x000fe20000000800 */
[----:B------:R-:W-:Y:S01]  /*39b0*/  @!PT LDS RZ, [RZ] ;  /* 0x00000000fffff984 */ /* 0x000fe20000000800 */
[----:B------:R-:W-:Y:S01]  /*39c0*/  @!PT LDS RZ, [RZ] ;  /* 0x00000000fffff984 */ /* 0x000fe20000000800 */
[----:B------:R-:W-:Y:S01]  /*39d0*/  @!PT LDS RZ, [RZ] ;  /* 0x00000000fffff984 */ /* 0x000fe20000000800 */
[----:B------:R2:W-:Y:S06]  /*39e0*/  MEMBAR.ALL.CTA ;  /* 0x0000000000007992 */ /* 0x0005ec0000008000 */
[----:B--2---:R-:W2:Y:S01]  /*39f0*/  FENCE.VIEW.ASYNC.S ;  /* 0x00000000000073c6 */ /* 0x004ea20000000000 */
[----:B------:R-:W-:-:S04]  /*3a00*/  PRMT R0, RZ, 0x654, R0 ;  /* 0x00000654ff007816 */ /* 0x000fc80000000000 */
[----:B--2---:R2:W-:Y:S01]  /*3a10*/  SYNCS.ARRIVE.TRANS64.RED.A1T0 RZ, [R0+URZ], RZ ;  /* 0x000000ff00ff79a7 */ /* 0x0045e200081004ff */
[----:B-1----:R-:W-:Y:S01]  /*3a20*/  LOP3.LUT P1, RZ, R6, 0x1, RZ, 0xc0, !PT ;  /* 0x0000000106ff7812 */ /* 0x002fe2000782c0ff */
[----:B--2---:R-:W-:-:S12]  /*3a30*/  BRA.U UP2, `(.L_x_75) ;  /* 0x0000000502087547 */ /* 0x004fd8000b800000 */
[----:B------:R-:W1:Y:S01]  /*3a40*/  LDCU UR8, c[0x0][0x38c] ;  /* 0x00007180ff0877ac */ /* 0x000e620008000800 */
[----:B------:R-:W-:Y:S02]  /*3a50*/  PLOP3.LUT P2, PT, PT, PT, PT, 0x80, 0x8 ;  /* 0x000000000008781c */ /* 0x000fe40003f4f070 */
[----:B------:R-:W-:Y:S01]  /*3a60*/  SHF.L.U32 R4, R9, 0x1f, RZ ;  /* 0x0000001f09047819 */ /* 0x000fe200000006ff */
[----:B------:R-:W-:Y:S02]  /*3a70*/  ULEA UR9, UR19, UR7, 0x3 ;  /* 0x0000000713097291 */ /* 0x000fe4000f8e18ff */
[----:B------:R-:W-:Y:S02]  /*3a80*/  ULEA UR10, UR19, UR21, 0x6 ;  /* 0x00000015130a7291 */ /* 0x000fe4000f8e30ff */
[----:B-1----:R-:W-:-:S06]  /*3a90*/  UISETP.GE.AND UP0, UPT, UR8, 0x1, UPT ;  /* 0x000000010800788c */ /* 0x002fcc000bf06270 */
[----:B------:R-:W-:-:S05]  /*3aa0*/  PLOP3.LUT P0, PT, PT, PT, UP0, 0x80, 0x8 ;  /* 0x000000000008781c */ /* 0x000fca0003f0f008 */
[----:B------:R-:W-:-:S08]  /*3ab0*/  @UP0 ULEA UR8, UR18, UR7, 0x3 ;  /* 0x0000000712080291 */ /* 0x000fd0000f8e18ff */
[----:B------:R-:W-:-:S04]  /*3ac0*/  @P0 SHF.L.U32 R0, R2, 0x1f, RZ ;  /* 0x0000001f02000819 */ /* 0x000fc800000006ff */
[----:B------:R1:W2:Y:S01]  /*3ad0*/  @P0 SYNCS.PHASECHK.TRANS64.TRYWAIT P2, [UR8], R0 ;  /* 0x00000000ff0005a7 */ /* 0x0002a20008041108 */
[----:B------:R-:W3:Y:S02]  /*3ae0*/  SYNCS.PHASECHK.TRANS64.TRYWAIT P0, [UR9+0x120], R4 ;  /* 0x00012004ff0075a7 */ /* 0x000ee40008001109 */
[----:B-123--:R-:W-:Y:S05]  /*3af0*/  @!P0 BRA `(.L_x_76) ;  /* 0x0000004c00c08947 */ /* 0x00efea0003800000 */
.L_x_174:
[----:B------:R-:W-:Y:S01]  /*3b00*/  UMOV UR16, UR17 ;  /* 0x0000001100107c82 */ /* 0x000fe20008000000 */
[----:B------:R-:W-:Y:S05]  /*3b10*/  BRA.U !UP0, `(.L_x_77) ;  /* 0x0000000108c07547 */ /* 0x000fea000b800000 */
[----:B------:R-:W-:Y:S02]  /*3b20*/  UIADD3 UR16, UPT, UPT, UR20, UR17, URZ ;  /* 0x0000001114107290 */ /* 0x000fe4000fffe0ff */
[----:B------:R-:W-:Y:S01]  /*3b30*/  UPLOP3.LUT UP3, UPT, UPT, UPT, UPT, 0x40, 0x4 ;  /* 0x000000000004789c */ /* 0x000fe20003f6e870 */
[----:B------:R-:W-:Y:S01]  /*3b40*/  UMOV UR15, UR6 ;  /* 0x00000006000f7c82 */ /* 0x000fe20008000000 */
[----:B------:R-:W-:-:S09]  /*3b50*/  UMOV UR46, UR18 ;  /* 0x00000012002e7c82 */ /* 0x000fd20008000000 */
.L_x_80:
[----:B--2---:R-:W-:Y:S01]  /*3b60*/  ULEA UR8, UR46, UR7, 0x3 ;  /* 0x000000072e087291 */ /* 0x004fe2000f8e18ff */
[----:B---3--:R-:W-:Y:S11]  /*3b70*/  @P2 BRA `(.L_x_78) ;  /* 0x00000000000c2947 */ /* 0x008ff60003800000 */
[----:B-1----:R-:W-:Y:S04]  /*3b80*/  SHF.L.U32 R4, R2, 0x1f, RZ ;  /* 0x0000001f02047819 */ /* 0x002fe800000006ff */
[----:B------:R-:W1:Y:S02]  /*3b90*/  SYNCS.PHASECHK.TRANS64.TRYWAIT P0, [UR8], R4 ;  /* 0x00000004ff0075a7 */ /* 0x000e640008001108 */
[----:B-1----:R-:W-:Y:S05]  /*3ba0*/  @!P0 BRA `(.L_x_79) ;  /* 0x0000004c00ac8947 */ /* 0x002fea0003800000 */
.L_x_78:
[----:B------:R-:W-:Y:S01]  /*3bb0*/  UISETP.NE.AND UP0, UPT, UR15, 0x1, UPT ;  /* 0x000000010f00788c */ /* 0x000fe2000bf05270 */
[----:B------:R-:W-:Y:S01]  /*3bc0*/  PLOP3.LUT P2, PT, PT, PT, PT, 0x80, 0x8 ;  /* 0x000000000008781c */ /* 0x000fe20003f4f070 */
[----:B------:R-:W-:Y:S02]  /*3bd0*/  UIADD3 UR18, UPT, UPT, UR46, 0x1, URZ ;  /* 0x000000012e127890 */ /* 0x000fe4000fffe0ff */
[----:B------:R-:W-:Y:S02]  /*3be0*/  ULEA UR32, UR46, UR14, 0x8 ;  /* 0x0000000e2e207291 */ /* 0x000fe4000f8e40ff */
[----:B------:R-:W-:Y:S01]  /*3bf0*/  UISETP.NE.AND UP1, UPT, UR18, 0xa, UPT ;  /* 0x0000000a1200788c */ /* 0x000fe2000bf25270 */
[----:B------:R-:W-:Y:S01]  /*3c00*/  PLOP3.LUT P0, PT, PT, PT, UP0, 0x80, 0x8 ;  /* 0x000000000008781c */ /* 0x000fe20003f0f008 */
[----:B------:R-:W-:Y:S02]  /*3c10*/  UIADD3 UR44, UPT, UPT, UR32, 0x2, URZ ;  /* 0x00000002202c7890 */ /* 0x000fe4000fffe0ff */
[----:B------:R-:W-:Y:S02]  /*3c20*/  USEL UR31, URZ, 0x1, UP1 ;  /* 0x00000001ff1f7887 */ /* 0x000fe40008800000 */
[----:B------:R-:W-:Y:S02]  /*3c30*/  USEL UR18, UR18, URZ, UP1 ;  /* 0x000000ff12127287 */ /* 0x000fe40008800000 */
[----:B------:R-:W-:Y:S02]  /*3c40*/  UIADD3 UR40, UPT, UPT, UR32, 0x4, URZ ;  /* 0x0000000420287890 */ /* 0x000fe4000fffe0ff */
[----:B------:R-:W-:Y:S01]  /*3c50*/  @UP0 ULEA UR30, UR18, UR7, 0x3 ;  /* 0x00000007121e0291 */ /* 0x000fe2000f8e18ff */
[----:B------:R-:W-:Y:S01]  /*3c60*/  LOP3.LUT R2, R2, UR31, RZ, 0x3c, !PT ;  /* 0x0000001f02027c12 */ /* 0x000fe2000f8e3cff */
[----:B------:R-:W-:Y:S02]  /*3c70*/  UIADD3 UR36, UPT, UPT, UR32, 0x6, URZ ;  /* 0x0000000620247890 */ /* 0x000fe4000fffe0ff */
[----:B------:R-:W-:Y:S01]  /*3c80*/  UIADD3 UR8, UPT, UPT, UR8, 0x50, URZ ;  /* 0x0000005008087890 */ /* 0x000fe2000fffe0ff */
[----:B-1----:R-:W-:Y:S01]  /*3c90*/  @P0 SHF.L.U32 R0, R2, 0x1f, RZ ;  /* 0x0000001f02000819 */ /* 0x002fe200000006ff */
[----:B------:R-:W-:Y:S02]  /*3ca0*/  UIADD3 UR17, UPT, UPT, UR17, 0x1, URZ ;  /* 0x0000000111117890 */ /* 0x000fe4000fffe0ff */
[----:B------:R-:W-:Y:S01]  /*3cb0*/  UIADD3 UR15, UPT, UPT, UR15, -0x1, URZ ;  /* 0xffffffff0f0f7890 */ /* 0x000fe2000fffe0ff */
[----:B------:R2:W3:Y:S01]  /*3cc0*/  @P0 SYNCS.PHASECHK.TRANS64.TRYWAIT P2, [UR30], R0 ;  /* 0x00000000ff0005a7 */ /* 0x0004e2000804111e */
[----:B------:R-:W-:Y:S02]  /*3cd0*/  ULEA UR30, UR46, UR13, 0xa ;  /* 0x0000000d2e1e7291 */ /* 0x000fe4000f8e50ff */
[----:B------:R-:W-:Y:S02]  /*3ce0*/  UISETP.NE.AND UP0, UPT, UR17, UR16, UPT ;  /* 0x000000101100728c */ /* 0x000fe4000bf05270 */
[----:B------:R-:W-:Y:S02]  /*3cf0*/  UIADD3 UR42, UPT, UPT, UR30, 0x2, URZ ;  /* 0x000000021e2a7890 */ /* 0x000fe4000fffe0ff */
[----:B------:R-:W-:Y:S02]  /*3d00*/  UIADD3 UR38, UPT, UPT, UR30, 0x4, URZ ;  /* 0x000000041e267890 */ /* 0x000fe4000fffe0ff */
[----:B------:R-:W-:Y:S01]  /*3d10*/  UIADD3 UR34, UPT, UPT, UR30, 0x6, URZ ;  /* 0x000000061e227890 */ /* 0x000fe2000fffe0ff */
[----:B------:R-:W-:Y:S01]  /*3d20*/  UMOV UR33, 0x40004040 ;  /* 0x4000404000217882 */ /* 0x000fe20000000000 */
[----:B------:R-:W-:Y:S01]  /*3d30*/  UMOV UR31, 0x40004040 ;  /* 0x40004040001f7882 */ /* 0x000fe20000000000 */
[----:B------:R-:W-:Y:S01]  /*3d40*/  UMOV UR45, 0x40004040 ;  /* 0x40004040002d7882 */ /* 0x000fe20000000000 */
[----:B------:R2:W-:Y:S01]  /*3d50*/  UTCHMMA.2CTA gdesc[UR30], gdesc[UR32], tmem[UR10], tmem[UR28], idesc[UR29], UP3 ;  /* 0x00ff1c201e0075ea */ /* 0x0005e20009a0000a */
[----:B------:R-:W-:Y:S01]  /*3d60*/  UPLOP3.LUT UP3, UPT, UPT, UPT, UPT, 0x80, 0x8 ;  /* 0x000000000008789c */ /* 0x000fe20003f6f070 */
[----:B------:R-:W-:Y:S01]  /*3d70*/  UMOV UR43, 0x40004040 ;  /* 0x40004040002b7882 */ /* 0x000fe20000000000 */
[----:B------:R-:W-:Y:S01]  /*3d80*/  UMOV UR41, 0x40004040 ;  /* 0x4000404000297882 */ /* 0x000fe20000000000 */
[----:B------:R2:W-:Y:S01]  /*3d90*/  UTCHMMA.2CTA gdesc[UR42], gdesc[UR44], tmem[UR10], tmem[UR26], idesc[UR27], UPT ;  /* 0x00ff1a2c2a0075ea */ /* 0x0005e2000ba0000a */
[----:B------:R-:W-:Y:S01]  /*3da0*/  UMOV UR39, 0x40004040 ;  /* 0x4000404000277882 */ /* 0x000fe20000000000 */
[----:B------:R-:W-:Y:S01]  /*3db0*/  UMOV UR37, 0x40004040 ;  /* 0x4000404000257882 */ /* 0x000fe20000000000 */
[----:B------:R-:W-:Y:S01]  /*3dc0*/  UMOV UR35, 0x40004040 ;  /* 0x4000404000237882 */ /* 0x000fe20000000000 */
[----:B------:R2:W-:Y:S01]  /*3dd0*/  UTCHMMA.2CTA gdesc[UR38], gdesc[UR40], tmem[UR10], tmem[UR24], idesc[UR25], UPT ;  /* 0x00ff1828260075ea */ /* 0x0005e2000ba0000a */
[----:B------:R2:W-:Y:S01]  /*3de0*/  UTCHMMA.2CTA gdesc[UR34], gdesc[UR36], tmem[UR10], tmem[UR22], idesc[UR23], UPT ;  /* 0x00ff1624220075ea */ /* 0x0005e2000ba0000a */
[----:B------:R2:W-:Y:S01]  /*3df0*/  UTCBAR.2CTA.MULTICAST [UR8], URZ, UR12 ;  /* 0x000000ff080073e9 */ /* 0x0005e2000820080c */
[----:B------:R-:W-:Y:S01]  /*3e00*/  UMOV UR46, UR18 ;  /* 0x00000012002e7c82 */ /* 0x000fe20008000000 */
[----:B------:R-:W-:Y:S05]  /*3e10*/  BRA.U UP0, `(.L_x_80) ;  /* 0xfffffffd00507547 */ /* 0x000fea000b83ffff */
.L_x_77:
[----:B------:R-:W-:Y:S01]  /*3e20*/  UIADD3 UR9, UPT, UPT, UR9, 0x100, URZ ;  /* 0x0000010009097890 */ /* 0x000fe2000fffe0ff */
[----:B------:R-:W-:-:S08]  /*3e30*/  UMOV UR17, UR16 ;  /* 0x0000001000117c82 */ /* 0x000fd00008000000 */
[----:B------:R4:W-:Y:S01]  /*3e40*/  UTCBAR.2CTA.MULTICAST [UR9], URZ, UR11 ;  /* 0x000000ff090073e9 */ /* 0x0009e2000820080b */
[----:B------:R-:W-:Y:S02]  /*3e50*/  NOP ;  /* 0x0000000000007918 */ /* 0x000fe40000000000 */
.L_x_75:
[----:B------:R-:W-:Y:S01]  /*3e60*/  UIADD3 UR19, UPT, UPT, UR19, 0x1, URZ ;  /* 0x0000000113137890 */ /* 0x000fe2000fffe0ff */
[----:B------:R-:W-:-:S03]  /*3e70*/  ISETP.NE.AND P0, PT, R8, 0x2, PT ;  /* 0x000000020800780c */ /* 0x000fc60003f05270 */
[----:B------:R-:W-:Y:S01]  /*3e80*/  UISETP.NE.AND UP0, UPT, UR19, 0x4, UPT ;  /* 0x000000041300788c */ /* 0x000fe2000bf05270 */
[----:B-12---:R-:W-:Y:S02]  /*3e90*/  SEL R0, RZ, 0x1, P0 ;  /* 0x00000001ff007807 */ /* 0x006fe40000000000 */
[----:B------:R-:W-:Y:S01]  /*3ea0*/  SEL R8, R8, RZ, P0 ;  /* 0x000000ff08087207 */ /* 0x000fe20000000000 */
[----:B------:R-:W-:Y:S01]  /*3eb0*/  USEL UR8, URZ, 0x1, UP0 ;  /* 0x00000001ff087887 */ /* 0x000fe20008000000 */
[----:B------:R-:W-:Y:S01]  /*3ec0*/  LOP3.LUT R3, R3, R0, RZ, 0x3c, !PT ;  /* 0x0000000003037212 */ /* 0x000fe200078e3cff */
[----:B------:R-:W-:-:S04]  /*3ed0*/  USEL UR19, UR19, URZ, UP0 ;  /* 0x000000ff13137287 */ /* 0x000fc80008000000 */
[----:B------:R-:W-:Y:S01]  /*3ee0*/  LOP3.LUT R9, R9, UR8, RZ, 0x3c, !PT ;  /* 0x0000000809097c12 */ /* 0x000fe2000f8e3cff */
[----:B------:R-:W-:Y:S07]  /*3ef0*/  @P1 BRA `(.L_x_81) ;  /* 0xfffffff800881947 */ /* 0x000fee000383ffff */
[----:B------:R-:W1:Y:S01]  /*3f00*/  S2UR UR6, SR_CgaCtaId ;  /* 0x00000000000679c3 */ /* 0x000e620000008800 */
[----:B------:R-:W-:Y:S01]  /*3f10*/  ELECT P0, URZ, PT ;  /* 0x0000000000ff782f */ /* 0x000fe20003800000 */
[----:B------:R-:W-:Y:S01]  /*3f20*/  HFMA2 R0, -RZ, RZ, 0, 5.9604644775390625e-08 ;  /* 0x00000001ff007431 */ /* 0x000fe200000001ff */
[----:B------:R-:W-:-:S05]  /*3f30*/  UMOV UR8, 0x40 ;  /* 0x0000004000087882 */ /* 0x000fca0000000000 */
[----:B------:R-:W-:Y:S01]  /*3f40*/  UVIRTCOUNT.DEALLOC.SMPOOL 0x80 ;  /* 0x000000800000784c */ /* 0x000fe20000000000 */
[----:B------:R-:W-:Y:S02]  /*3f50*/  UISETP.NE.AND UP0, UPT, UR5, URZ, UPT ;  /* 0x000000ff0500728c */ /* 0x000fe4000bf05270 */
[----:B-1----:R-:W-:-:S09]  /*3f60*/  ULEA UR6, UR6, UR8, 0x18 ;  /* 0x0000000806067291 */ /* 0x002fd2000f8ec0ff */
[----:B------:R1:W-:Y:S01]  /*3f70*/  @P0 STS.U8 [UR6+0x1c], R0 ;  /* 0x00001c00ff000988 */ /* 0x0003e20008000006 */
[----:B------:R-:W-:Y:S05]  /*3f80*/  BRA.U UP0, `(.L_x_82) ;  /* 0x0000000100a07547 */ /* 0x000fea000b800000 */
[----:B------:R-:W-:Y:S01]  /*3f90*/  UIADD3 UR5, UPT, UPT, UR7, 0x120, URZ ;  /* 0x0000012007057890 */ /* 0x000fe2000fffe0ff */
[----:B------:R-:W-:-:S03]  /*3fa0*/  SHF.L.U32 R2, R9, 0x1f, RZ ;  /* 0x0000001f09027819 */ /* 0x000fc600000006ff */
[----:B------:R-:W-:-:S09]  /*3fb0*/  ULEA UR8, UR19, UR5, 0x3 ;  /* 0x0000000513087291 */ /* 0x000fd2000f8e18ff */
[----:B------:R-:W2:Y:S02]  /*3fc0*/  SYNCS.PHASECHK.TRANS64.TRYWAIT P0, [UR8], R2 ;  /* 0x00000002ff0075a7 */ /* 0x000ea40008001108 */
[----:B--2---:R-:W-:Y:S05]  /*3fd0*/  @!P0 BRA `(.L_x_83) ;  /* 0x0000004800b88947 */ /* 0x004fea0003800000 */
.L_x_177:
[----:B----4-:R-:W-:-:S04]  /*3fe0*/  UIADD3 UR9, UPT, UPT, UR19, 0x1, URZ ;  /* 0x0000000113097890 */ /* 0x010fc8000fffe0ff */
        /* <DEDUP_REMOVED lines=8> */
.L_x_179:
        /* <DEDUP_REMOVED lines=9> */
.L_x_181:
[----:B------:R-:W-:-:S04]  /*4100*/  UIADD3 UR9, UPT, UPT, UR9, 0x1, URZ ;  /* 0x0000000109097890 */ /* 0x000fc8000fffe0ff */
[----:B------:R-:W-:-:S04]  /*4110*/  UISETP.NE.AND UP1, UPT, UR9, 0x4, UPT ;  /* 0x000000040900788c */ /* 0x000fc8000bf25270 */
[----:B------:R-:W-:Y:S02]  /*4120*/  USEL UR8, URZ, 0x1, UP1 ;  /* 0x00000001ff087887 */ /* 0x000fe40008800000 */
[----:B------:R-:W-:-:S04]  /*4130*/  USEL UR9, UR9, URZ, UP1 ;  /* 0x000000ff09097287 */ /* 0x000fc80008800000 */
[----:B------:R-:W-:Y:S01]  /*4140*/  ULEA UR9, UR9, UR5, 0x3 ;  /* 0x0000000509097291 */ /* 0x000fe2000f8e18ff */
[----:B------:R-:W-:-:S04]  /*4150*/  LOP3.LUT R2, R2, UR8, RZ, 0x3c, !PT ;  /* 0x0000000802027c12 */ /* 0x000fc8000f8e3cff */
[----:B------:R-:W-:Y:S01]  /*4160*/  SHF.L.U32 R2, R2, 0x1f, RZ ;  /* 0x0000001f02027819 */ /* 0x000fe200000006ff */
[----:B-1----:R-:W-:-:S04]  /*4170*/  IMAD.U32 R0, RZ, RZ, UR9 ;  /* 0x00000009ff007e24 */ /* 0x002fc8000f8e00ff */
[----:B------:R1:W2:Y:S03]  /*4180*/  SYNCS.PHASECHK.TRANS64.TRYWAIT P0, [R0+URZ], R2 ;  /* 0x00000002000075a7 */ /* 0x0002a600080011ff */
[----:B--2---:R-:W-:Y:S05]  /*4190*/  @!P0 NANOSLEEP.SYNCS 0x989680 ;  /* 0x009896800000895d */ /* 0x004fea0003900000 */
[----:B------:R-:W2:Y:S02]  /*41a0*/  @!P0 SYNCS.PHASECHK.TRANS64 P0, [R0+URZ], R2 ;  /* 0x00000002000085a7 */ /* 0x000ea400080010ff */
[----:B--2---:R-:W-:Y:S05]  /*41b0*/  @P0 BRA `(.L_x_86) ;  /* 0x0000000000200947 */ /* 0x004fea0003800000 */
.L_x_87:
[----:B--2---:R2:W4:Y:S02]  /*41c0*/  SYNCS.PHASECHK.TRANS64.TRYWAIT P0, [R0+URZ], R2 ;  /* 0x00000002000075a7 */ /* 0x00452400080011ff */
[----:B----4-:R-:W-:Y:S05]  /*41d0*/  @!P0 NANOSLEEP.SYNCS 0x989680 ;  /* 0x009896800000895d */ /* 0x010fea0003900000 */
[----:B------:R-:W4:Y:S02]  /*41e0*/  @!P0 SYNCS.PHASECHK.TRANS64 P0, [R0+URZ], R2 ;  /* 0x00000002000085a7 */ /* 0x000f2400080010ff */
[----:B----4-:R-:W-:Y:S05]  /*41f0*/  @!P0 BRA `(.L_x_87) ;  /* 0xfffffffc00f08947 */ /* 0x010fea000383ffff */
[----:B------:R-:W-:Y:S05]  /*4200*/  BRA `(.L_x_86) ;  /* 0x00000000000c7947 */ /* 0x000fea0003800000 */
.L_x_82:
[----:B------:R-:W-:-:S04]  /*4210*/  UIADD3 UR5, UPT, UPT, UR7, 0x160, URZ ;  /* 0x0000016007057890 */ /* 0x000fc8000fffe0ff */
[----:B------:R-:W-:-:S09]  /*4220*/  UPRMT UR5, UR4, 0x654, UR5 ;  /* 0x0000065404057896 */ /* 0x000fd20008000005 */
[----:B------:R-:W-:Y:S03]  /*4230*/  SYNCS.ARRIVE.TRANS64.RED.A1T0 RZ, [UR5], RZ ;  /* 0x000000ffffff79a7 */ /* 0x000fe60008100405 */
.L_x_86:
[----:B-12---:R-:W-:Y:S01]  /*4240*/  SHF.L.U32 R2, RZ, 0x1f, RZ ;  /* 0x0000001fff027819 */ /* 0x006fe200000006ff */
[----:B------:R-:W-:Y:S01]  /*4250*/  UIADD3 UR5, UPT, UPT, UR7, 0x160, URZ ;  /* 0x0000016007057890 */ /* 0x000fe2000fffe0ff */
[----:B------:R-:W-:Y:S02]  /*4260*/  PLOP3.LUT P0, PT, PT, PT, UP0, 0x80, 0x8 ;  /* 0x000000000008781c */ /* 0x000fe40003f0f008 */
[----:B------:R-:W1:Y:S02]  /*4270*/  SYNCS.PHASECHK.TRANS64.TRYWAIT P1, [UR7+0x160], R2 ;  /* 0x00016002ff0075a7 */ /* 0x000e640008021107 */
[----:B-1----:R-:W-:Y:S09]  /*4280*/  @!P1 BRA `(.L_x_88) ;  /* 0x0000004800549947 */ /* 0x002ff20003800000 */
.L_x_183:
[----:B------:R-:W-:Y:S01]  /*4290*/  @!UP0 UPRMT UR5, UR4, 0x654, UR5 ;  /* 0x0000065404058896 */ /* 0x000fe20008000005 */
[----:B------:R-:W-:Y:S02]  /*42a0*/  UMOV UR8, 0xffff ;  /* 0x0000ffff00087882 */ /* 0x000fe40000000000 */
[----:B------:R-:W-:-:S06]  /*42b0*/  UMOV UR4, 0x1 ;  /* 0x0000000100047882 */ /* 0x000fcc0000000000 */
[----:B------:R-:W-:Y:S01]  /*42c0*/  @!P0 SYNCS.ARRIVE.TRANS64.RED.A1T0 RZ, [UR5], RZ ;  /* 0x000000ffffff89a7 */ /* 0x000fe20008100405 */
[----:B------:R-:W-:Y:S01]  /*42d0*/  NOP ;  /* 0x0000000000007918 */ /* 0x000fe20000000000 */
[----:B-1----:R-:W1:Y:S01]  /*42e0*/  LDS R0, [UR6+0x14] ;  /* 0x00001406ff007984 */ /* 0x002e620008000800 */
[----:B------:R-:W-:-:S04]  /*42f0*/  ULOP3.LUT UR5, UR21, 0xffff, URZ, 0xc0, !UPT ;  /* 0x0000ffff15057892 */ /* 0x000fc8000f8ec0ff */
[----:B------:R-:W-:-:S04]  /*4300*/  USHF.R.U32.HI UR5, URZ, 0x5, UR5 ;  /* 0x00000005ff057899 */ /* 0x000fc80008011605 */
[----:B------:R-:W-:Y:S02]  /*4310*/  USHF.L.U32 UR8, UR8, UR5, URZ ;  /* 0x0000000508087299 */ /* 0x000fe400080006ff */
[----:B------:R-:W-:-:S04]  /*4320*/  USHF.L.U32 UR4, UR4, UR5, URZ ;  /* 0x0000000504047299 */ /* 0x000fc800080006ff */
[----:B-1----:R-:W-:-:S04]  /*4330*/  LOP3.LUT R0, R0, UR8, RZ, 0xc0, !PT ;  /* 0x0000000800007c12 */ /* 0x002fc8000f8ec0ff */
[----:B------:R-:W-:-:S13]  /*4340*/  ISETP.NE.AND P0, PT, R0, UR8, PT ;  /* 0x0000000800007c0c */ /* 0x000fda000bf05270 */
[----:B------:R-:W-:Y:S05]  /*4350*/  @P0 BRA `(.L_x_89) ;  /* 0x0000000000580947 */ /* 0x000fea0003800000 */
[----:B------:R-:W1:Y:S02]  /*4360*/  LDS R0, [UR6+0x18] ;  /* 0x00001806ff007984 */ /* 0x000e640008000800 */
[----:B-1----:R-:W-:-:S04]  /*4370*/  LOP3.LUT R0, R0, UR4, RZ, 0xc0, !PT ;  /* 0x0000000400007c12 */ /* 0x002fc8000f8ec0ff */
[----:B------:R-:W-:-:S13]  /*4380*/  ISETP.NE.AND P0, PT, R0, UR4, PT ;  /* 0x0000000400007c0c */ /* 0x000fda000bf05270 */
[----:B------:R-:W-:Y:S05]  /*4390*/  @P0 BRA `(.L_x_90) ;  /* 0x00000000003c0947 */ /* 0x000fea0003800000 */
[----:B------:R-:W1:Y:S01]  /*43a0*/  S2R R2, SR_LANEID ;  /* 0x0000000000027919 */ /* 0x000e620000000000 */
[----:B------:R-:W-:Y:S01]  /*43b0*/  ULOP3.LUT UR8, URZ, UR8, URZ, 0x33, !UPT ;  /* 0x00000008ff087292 */ /* 0x000fe2000f8e33ff */
[----:B------:R-:W-:Y:S02]  /*43c0*/  VOTEU.ANY UR7, UPT, PT ;  /* 0x0000000000077886 */ /* 0x000fe400038e0100 */
[----:B------:R-:W-:-:S03]  /*43d0*/  UFLO.U32 UR7, UR7 ;  /* 0x00000007000772bd */ /* 0x000fc600080e0000 */
[----:B------:R-:W-:-:S04]  /*43e0*/  IMAD.U32 R0, RZ, RZ, UR8 ;  /* 0x00000008ff007e24 */ /* 0x000fc8000f8e00ff */
[----:B------:R2:W3:Y:S02]  /*43f0*/  REDUX UR5, R0 ;  /* 0x00000000000573c4 */ /* 0x0004e40000000000 */
[----:B------:R1:W-:Y:S02]  /*4400*/  UTCATOMSWS.AND URZ, UR8 ;  /* 0x0000000800ff79e3 */ /* 0x0003e40008000000 */
[----:B-1----:R-:W-:Y:S02]  /*4410*/  ISETP.EQ.U32.AND P0, PT, R2, UR7, PT ;  /* 0x0000000702007c0c */ /* 0x002fe4000bf02070 */
[----:B--2---:R-:W-:Y:S02]  /*4420*/  LOP3.LUT R0, RZ, UR4, RZ, 0x33, !PT ;  /* 0x00000004ff007c12 */ /* 0x004fe4000f8e33ff */
[----:B---3--:R-:W-:Y:S02]  /*4430*/  MOV R2, UR5 ;  /* 0x0000000500027c02 */ /* 0x008fe40008000f00 */
[----:B------:R-:W1:Y:S07]  /*4440*/  REDUX UR4, R0 ;  /* 0x00000000000473c4 */ /* 0x000e6e0000000000 */
[----:B------:R2:W-:Y:S01]  /*4450*/  @P0 ATOMS.AND RZ, [UR6+0x14], R2 ;  /* 0x00001402ffff098c */ /* 0x0005e2000a800006 */
[----:B-1----:R-:W-:-:S05]  /*4460*/  IMAD.U32 R0, RZ, RZ, UR4 ;  /* 0x00000004ff007e24 */ /* 0x002fca000f8e00ff */
[----:B------:R2:W-:Y:S01]  /*4470*/  @P0 ATOMS.AND RZ, [UR6+0x18], R0 ;  /* 0x00001800ffff098c */ /* 0x0005e2000a800006 */
[----:B------:R-:W-:Y:S05]  /*4480*/  BRA `(.L_x_91) ;  /* 0x0000000000147947 */ /* 0x000fea0003800000 */
.L_x_90:
[----:B------:R-:W-:Y:S02]  /*4490*/  MOV R2, 0x44b0 ;  /* 0x000044b000027802 */ /* 0x000fe40000000f00 */
[----:B---345:R-:W-:Y:S05]  /*44a0*/  CALL.REL.NOINC `($__internal_0_$__cuda_sm10x_tcgen05_guardrail_trap_col_being_dealloced_not_returned_by_alloc) ;  /* 0x0000004800c07944 */ /* 0x038fea0003c00000 */
[----:B------:R-:W-:Y:S05]  /*44b0*/  BRA `(.L_x_91) ;  /* 0x0000000000087947 */ /* 0x000fea0003800000 */
.L_x_89:
[----:B------:R-:W-:Y:S02]  /*44c0*/  MOV R2, 0x44e0 ;  /* 0x000044e000027802 */ /* 0x000fe40000000f00 */
[----:B---345:R-:W-:Y:S05]  /*44d0*/  CALL.REL.NOINC `($__internal_2_$__cuda_sm10x_tcgen05_guardrail_trap_unallocated_columns_being_dealloced) ;  /* 0x0000004800cc7944 */ /* 0x038fea0003c00000 */
.L_x_91:
[----:B------:R-:W-:Y:S01]  /*44e0*/  NOP ;  /* 0x0000000000007918 */ /* 0x000fe20000000000 */
[----:B----4-:R-:W-:Y:S05]  /*44f0*/  EXIT ;  /* 0x000000000000794d */ /* 0x010fea0003800000 */
.L_x_62:
[----:B------:R-:W-:-:S09]  /*4500*/  UISETP.NE.OR UP5, UPT, UR10, 0x3, UP5 ;  /* 0x000000030a00788c */ /* 0x000fd2000afa5670 */
[----:B------:R-:W-:Y:S05]  /*4510*/  BRA.U UP5, `(.L_x_92) ;  /* 0x0000000d05b07547 */ /* 0x000fea000b800000 */
[----:B------:R-:W1:Y:S01]  /*4520*/  LDC R0, c[0x0][0xb30] ;  /* 0x0002cc00ff007b82 */ /* 0x000e620000000800 */
[----:B------:R-:W2:Y:S01]  /*4530*/  LDCU.64 UR8, c[0x0][0x888] ;  /* 0x00011100ff0877ac */ /* 0x000ea20008000a00 */
[----:B------:R-:W-:Y:S02]  /*4540*/  HFMA2 R27, -RZ, RZ, 0, 0 ;  /* 0x00000000ff1b7431 */ /* 0x000fe400000001ff */
[----:B------:R-:W-:Y:S01]  /*4550*/  IMAD.MOV.U32 R29, RZ, RZ, 0x1 ;  /* 0x00000001ff1d7424 */ /* 0x000fe200078e00ff */
[----:B------:R-:W-:Y:S01]  /*4560*/  MOV R25, 0x2000 ;  /* 0x0000200000197802 */ /* 0x000fe20000000f00 */
[----:B------:R-:W3:Y:S01]  /*4570*/  LDCU.64 UR4, c[0x0][0x890] ;  /* 0x00011200ff0477ac */ /* 0x000ee20008000a00 */
[----:B------:R-:W-:Y:S01]  /*4580*/  IMAD.MOV.U32 R28, RZ, RZ, RZ ;  /* 0x000000ffff1c7224 */ /* 0x000fe200078e00ff */
[----:B------:R-:W4:Y:S01]  /*4590*/  LDC R24, c[0x0][0x370] ;  /* 0x0000dc00ff187b82 */ /* 0x000f220000000800 */
[----:B------:R-:W-:Y:S01]  /*45a0*/  UMOV UR6, 0x400 ;  /* 0x0000040000067882 */ /* 0x000fe20000000000 */
[----:B------:R-:W-:-:S02]  /*45b0*/  UPLOP3.LUT UP0, UPT, UPT, UPT, UPT, 0x40, 0x4 ;  /* 0x000000000004789c */ /* 0x000fc40003f0e870 */
[----:B------:R-:W-:Y:S01]  /*45c0*/  ULEA UR6, UR37, UR6, 0x18 ;  /* 0x0000000625067291 */ /* 0x000fe2000f8ec0ff */
[----:B------:R-:W-:-:S03]  /*45d0*/  UMOV UR13, URZ ;  /* 0x000000ff000d7c82 */ /* 0x000fc60008000000 */
[----:B------:R-:W4:Y:S01]  /*45e0*/  LDC R3, c[0x0][0xb0c] ;  /* 0x0002c300ff037b82 */ /* 0x000f220000000800 */
[----:B--2---:R-:W-:Y:S02]  /*45f0*/  UISETP.NE.U32.AND UP2, UPT, UR8, URZ, UPT ;  /* 0x000000ff0800728c */ /* 0x004fe4000bf45070 */
[----:B---3--:R-:W-:-:S05]  /*4600*/  UISETP.NE.U32.AND UP5, UPT, UR4, URZ, UPT ;  /* 0x000000ff0400728c */ /* 0x008fca000bfa5070 */
[----:B------:R-:W2:Y:S01]  /*4610*/  LDC R18, c[0x0][0xb20] ;  /* 0x0002c800ff127b82 */ /* 0x000ea20000000800 */
[----:B-1----:R-:W-:Y:S01]  /*4620*/  ISETP.NE.AND P1, PT, R0, 0x1, PT ;  /* 0x000000010000780c */ /* 0x002fe20003f25270 */
[----:B------:R-:W-:Y:S02]  /*4630*/  UISETP.NE.AND.EX UP2, UPT, UR9, URZ, UPT, UP2 ;  /* 0x000000ff0900728c */ /* 0x000fe4000bf45320 */
[----:B------:R-:W-:-:S04]  /*4640*/  UISETP.NE.AND.EX UP5, UPT, UR5, URZ, UPT, UP5 ;  /* 0x000000ff0500728c */ /* 0x000fc8000bfa5350 */
[----:B------:R-:W1:Y:S08]  /*4650*/  LDC.64 R30, c[0x0][0x348] ;  /* 0x0000d200ff1e7b82 */ /* 0x000e700000000a00 */
[----:B------:R-:W3:Y:S08]  /*4660*/  LDC.64 R16, c[0x0][0xb10] ;  /* 0x0002c400ff107b82 */ /* 0x000ef00000000a00 */
[----:B------:R-:W1:Y:S08]  /*4670*/  LDC.64 R6, c[0x0][0xb18] ;  /* 0x0002c600ff067b82 */ /* 0x000e700000000a00 */
[----:B------:R-:W1:Y:S08]  /*4680*/  LDC.64 R4, c[0x0][0xb28] ;  /* 0x0002ca00ff047b82 */ /* 0x000e700000000a00 */
[----:B--2-4-:R-:W1:Y:S02]  /*4690*/  LDC R19, c[0x0][0x374] ;  /* 0x0000dd00ff137b82 */ /* 0x014e640000000800 */
.L_x_101:
[C---:B------:R-:W-:Y:S02]  /*46a0*/  LEA R0, R28.reuse, UR6, 0x3 ;  /* 0x000000061c007c11 */ /* 0x040fe4000f8e18ff */
[----:B------:R-:W-:Y:S02]  /*46b0*/  SHF.L.U32 R2, R27, 0x1f, RZ ;  /* 0x0000001f1b027819 */ /* 0x000fe400000006ff */
[----:B------:R-:W-:Y:S02]  /*46c0*/  LEA R20, R28, UR6, 0x4 ;  /* 0x000000061c147c11 */ /* 0x000fe4000f8e20ff */
[----:B--2---:R-:W2:Y:S02]  /*46d0*/  SYNCS.PHASECHK.TRANS64.TRYWAIT P0, [R0+URZ+0xe0], R2 ;  /* 0x0000e002000075a7 */ /* 0x004ea400080011ff */
[----:B--2---:R-:W-:Y:S05]  /*46e0*/  @!P0 BRA `(.L_x_93) ;  /* 0x0000004400548947 */ /* 0x004fea0003800000 */
.L_x_184:
[----:B------:R-:W-:Y:S01]  /*46f0*/  ISETP.GE.AND P0, PT, R42, 0x1, PT ;  /* 0x000000012a00780c */ /* 0x000fe20003f06270 */
[----:B------:R-:W4:Y:S01]  /*4700*/  LDS.128 R20, [R20+0x170] ;  /* 0x0001700014147984 */ /* 0x000f220000000c00 */
[----:B--2---:R-:W-:Y:S01]  /*4710*/  VIADD R0, R0, 0xf0 ;  /* 0x000000f000007836 */ /* 0x004fe20000000000 */
[----:B------:R-:W-:Y:S01]  /*4720*/  @!PT LDS RZ, [RZ] ;  /* 0x00000000fffff984 */ /* 0x000fe20000000800 */
[----:B------:R-:W-:Y:S01]  /*4730*/  @!PT LDS RZ, [RZ] ;  /* 0x00000000fffff984 */ /* 0x000fe20000000800 */
[----:B------:R-:W-:Y:S01]  /*4740*/  @!PT LDS RZ, [RZ] ;  /* 0x00000000fffff984 */ /* 0x000fe20000000800 */
[----:B------:R-:W-:Y:S01]  /*4750*/  @!PT LDS RZ, [RZ] ;  /* 0x00000000fffff984 */ /* 0x000fe20000000800 */
[----:B------:R2:W-:Y:S06]  /*4760*/  MEMBAR.ALL.CTA ;  /* 0x0000000000007992 */ /* 0x0005ec0000008000 */
[----:B--2---:R-:W2:Y:S01]  /*4770*/  FENCE.VIEW.ASYNC.S ;  /* 0x00000000000073c6 */ /* 0x004ea20000000000 */
[----:B------:R-:W-:Y:S04]  /*4780*/  PRMT R0, RZ, 0x654, R0 ;  /* 0x00000654ff007816 */ /* 0x000fe80000000000 */
[----:B--2---:R2:W-:Y:S01]  /*4790*/  SYNCS.ARRIVE.TRANS64.RED.A1T0 RZ, [R0+URZ], RZ ;  /* 0x000000ff00ff79a7 */ /* 0x0045e200081004ff */
[----:B----4-:R-:W-:Y:S11]  /*47a0*/  LOP3.LUT P3, RZ, R22, 0x1, RZ, 0xc0, !PT ;  /* 0x0000000116ff7812 */ /* 0x010ff6000786c0ff */
[----:B------:R-:W-:Y:S02]  /*47b0*/  @!UPT UIADD3 URZ, UPT, UPT, URZ, URZ, URZ ;  /* 0x000000fffffff290 */ /* 0x000fe4000fffe0ff */
[----:B------:R-:W-:Y:S02]  /*47c0*/  @P3 MOV R11, R20 ;  /* 0x00000014000b3202 */ /* 0x000fe40000000f00 */
[----:B------:R-:W-:Y:S01]  /*47d0*/  @P3 LOP3.LUT R10, R21, 0xffff, RZ, 0xc0, !PT ;  /* 0x0000ffff150a3812 */ /* 0x000fe200078ec0ff */
[----:B--2---:R-:W-:Y:S06]  /*47e0*/  @!P0 BRA `(.L_x_94) ;  /* 0x0000000000a48947 */ /* 0x004fec0003800000 */
[-C--:B-1----:R-:W-:Y:S01]  /*47f0*/  IMAD.HI.U32 R0, R19, R7.reuse, RZ ;  /* 0x0000000713007227 */ /* 0x082fe200078e00ff */
[----:B------:R-:W-:Y:S02]  /*4800*/  ISETP.NE.AND P0, PT, R6, 0x1, PT ;  /* 0x000000010600780c */ /* 0x000fe40003f05270 */
[----:B------:R-:W-:Y:S01]  /*4810*/  ISETP.NE.AND P2, PT, R42, 0x1, PT ;  /* 0x000000012a00780c */ /* 0x000fe20003f45270 */
[----:B---3--:R-:W-:Y:S01]  /*4820*/  IMAD.HI.U32 R9, R24, R16, RZ ;  /* 0x0000001018097227 */ /* 0x008fe200078e00ff */
[----:B------:R-:W-:Y:S02]  /*4830*/  SHF.R.U32.HI R0, RZ, R18, R0 ;  /* 0x00000012ff007219 */ /* 0x000fe40000011600 */
[----:B------:R-:W-:Y:S01]  /*4840*/  ISETP.NE.AND P4, PT, R3, 0x1, PT ;  /* 0x000000010300780c */ /* 0x000fe20003f85270 */
[----:B------:R-:W-:Y:S01]  /*4850*/  IMAD.HI.U32 R13, R10, R7, RZ ;  /* 0x000000070a0d7227 */ /* 0x000fe200078e00ff */
[----:B------:R-:W-:Y:S02]  /*4860*/  SHF.R.U32.HI R9, RZ, R17, R9 ;  /* 0x00000011ff097219 */ /* 0x000fe40000011609 */
[----:B------:R-:W-:Y:S01]  /*4870*/  SEL R0, R19, R0, !P0 ;  /* 0x0000000013007207 */ /* 0x000fe20004000000 */
[----:B------:R-:W-:Y:S01]  /*4880*/  IMAD.HI.U32 R12, R11, R16, RZ ;  /* 0x000000100b0c7227 */ /* 0x000fe200078e00ff */
[----:B------:R-:W-:Y:S03]  /*4890*/  SEL R9, R24, R9, !P4 ;  /* 0x0000000918097207 */ /* 0x000fe60006000000 */
[-C--:B------:R-:W-:Y:S01]  /*48a0*/  IMAD.HI.U32 R8, R0, R4.reuse, RZ ;  /* 0x0000000400087227 */ /* 0x080fe200078e00ff */
[----:B------:R-:W-:Y:S03]  /*48b0*/  SHF.R.U32.HI R12, RZ, R17, R12 ;  /* 0x00000011ff0c7219 */ /* 0x000fe6000001160c */
[----:B------:R-:W-:Y:S01]  /*48c0*/  IMAD.HI.U32 R2, R9, R4, RZ ;  /* 0x0000000409027227 */ /* 0x000fe200078e00ff */
[-C--:B------:R-:W-:Y:S02]  /*48d0*/  @P2 SHF.R.U32.HI R0, RZ, R5.reuse, R8 ;  /* 0x00000005ff002219 */ /* 0x080fe40000011608 */
[----:B------:R-:W-:Y:S02]  /*48e0*/  SHF.R.U32.HI R8, RZ, R18, R13 ;  /* 0x00000012ff087219 */ /* 0x000fe4000001160d */
[----:B------:R-:W-:Y:S01]  /*48f0*/  @P2 SHF.R.U32.HI R9, RZ, R5, R2 ;  /* 0x00000005ff092219 */ /* 0x000fe20000011602 */
[----:B------:R-:W-:Y:S01]  /*4900*/  IMAD R0, R42, R0, RZ ;  /* 0x000000002a007224 */ /* 0x000fe200078e02ff */
[----:B------:R-:W-:Y:S02]  /*4910*/  SEL R8, R10, R8, !P0 ;  /* 0x000000080a087207 */ /* 0x000fe40004000000 */
[----:B------:R-:W-:Y:S01]  /*4920*/  SEL R2, R11, R12, !P4 ;  /* 0x0000000c0b027207 */ /* 0x000fe20006000000 */
[----:B------:R-:W-:Y:S01]  /*4930*/  IMAD R12, R42, R9, RZ ;  /* 0x000000092a0c7224 */ /* 0x000fe200078e02ff */
[C---:B------:R-:W-:Y:S01]  /*4940*/  ISETP.GE.AND P0, PT, R8.reuse, R0, PT ;  /* 0x000000000800720c */ /* 0x040fe20003f06270 */
[----:B------:R-:W-:Y:S03]  /*4950*/  IMAD.HI.U32 R0, R8, R4, RZ ;  /* 0x0000000408007227 */ /* 0x000fe600078e00ff */
[----:B------:R-:W-:Y:S02]  /*4960*/  ISETP.GE.OR P0, PT, R2, R12, P0 ;  /* 0x0000000c0200720c */ /* 0x000fe40000706670 */
[-C--:B------:R-:W-:Y:S04]  /*4970*/  SHF.R.U32.HI R0, RZ, R5.reuse, R0 ;  /* 0x00000005ff007219 */ /* 0x080fe80000011600 */
[----:B------:R-:W-:Y:S05]  /*4980*/  SEL R13, R8, R0, !P2 ;  /* 0x00000000080d7207 */ /* 0x000fea0005000000 */
[----:B------:R-:W-:Y:S02]  /*4990*/  IMAD.MOV R12, RZ, RZ, -R13 ;  /* 0x000000ffff0c7224 */ /* 0x000fe400078e0a0d */
[----:B------:R-:W-:Y:S04]  /*49a0*/  @!P0 IMAD.HI.U32 R0, R2, R4, RZ ;  /* 0x0000000402008227 */ /* 0x000fe800078e00ff */
[----:B------:R-:W-:Y:S01]  /*49b0*/  IMAD R12, R42, R12, R8 ;  /* 0x0000000c2a0c7224 */ /* 0x000fe200078e0208 */
[----:B------:R-:W-:Y:S04]  /*49c0*/  @!P0 SHF.R.U32.HI R0, RZ, R5, R0 ;  /* 0x00000005ff008219 */ /* 0x000fe80000011600 */
[----:B------:R-:W-:Y:S04]  /*49d0*/  @!P0 SEL R0, R2, R0, !P2 ;  /* 0x0000000002008207 */ /* 0x000fe80005000000 */
[----:B------:R-:W-:Y:S01]  /*49e0*/  @!P0 IADD3 R13, PT, PT, R13, -R0, RZ ;  /* 0x800000000d0d8210 */ /* 0x000fe20007ffe0ff */
[----:B------:R-:W-:Y:S01]  /*49f0*/  @!P0 IMAD R0, R9, R12, R0 ;  /* 0x0000000c09008224 */ /* 0x000fe200078e0200 */
[----:B------:R-:W-:Y:S01]  /*4a00*/  IADD3 R9, PT, PT, -R8, RZ, RZ ;  /* 0x000000ff08097210 */ /* 0x000fe20007ffe1ff */
[--C-:B------:R-:W-:Y:S02]  /*4a10*/  IMAD.MOV R12, RZ, RZ, -R2.reuse ;  /* 0x000000ffff0c7224 */ /* 0x100fe400078e0a02 */
[----:B------:R-:W-:Y:S02]  /*4a20*/  @!P0 IMAD R8, R13, R42, R2 ;  /* 0x0000002a0d088224 */ /* 0x000fe400078e0202 */
[----:B------:R-:W-:Y:S02]  /*4a30*/  @!P0 IMAD.MOV.U32 R2, RZ, RZ, R0 ;  /* 0x000000ffff028224 */ /* 0x000fe400078e0000 */
[----:B------:R-:W-:Y:S02]  /*4a40*/  IMAD R11, R3, R12, R11 ;  /* 0x0000000c030b7224 */ /* 0x000fe400078e020b */
[----:B------:R-:W-:Y:S02]  /*4a50*/  IMAD R10, R6, R9, R10 ;  /* 0x00000009060a7224 */ /* 0x000fe400078e020a */
[----:B------:R-:W-:Y:S02]  /*4a60*/  IMAD R11, R2, R3, R11 ;  /* 0x00000003020b7224 */ /* 0x000fe400078e020b */
[----:B------:R-:W-:Y:S02]  /*4a70*/  IMAD R10, R8, R6, R10 ;  /* 0x00000006080a7224 */ /* 0x000fe400078e020a */
.L_x_94:
[----:B------:R-:W-:Y:S05]  /*4a80*/  BRA.U UP0, `(.L_x_95) ;  /* 0x0000000100107547 */ /* 0x000fea000b800000 */
[----:B------:R-:W-:Y:S04]  /*4a90*/  MOV R2, UR7 ;  /* 0x0000000700027c02 */ /* 0x000fe80008000f00 */
[----:B------:R-:W-:Y:S04]  /*4aa0*/  SHF.L.U32 R2, R2, 0x1f, RZ ;  /* 0x0000001f02027819 */ /* 0x000fe800000006ff */
[----:B------:R-:W2:Y:S02]  /*4ab0*/  SYNCS.PHASECHK.TRANS64.TRYWAIT P0, [UR6+0xd8], R2 ;  /* 0x0000d802ff0075a7 */ /* 0x000ea40008001106 */
[----:B--2---:R-:W-:Y:S05]  /*4ac0*/  @!P0 BRA `(.L_x_96) ;  /* 0x0000004000708947 */ /* 0x004fea0003800000 */
.L_x_95:
[----:B------:R-:W-:Y:S02]  /*4ad0*/  R2UR UR11, R14 ;  /* 0x000000000e0b72ca */ /* 0x000fe400000e0000 */
[----:B------:R-:W-:Y:S02]  /*4ae0*/  R2UR UR10, R15 ;  /* 0x000000000f0a72ca */ /* 0x000fe400000e0000 */
[----:B------:R-:W-:Y:S04]  /*4af0*/  ISETP.NE.U32.AND P2, PT, RZ, UR4, PT ;  /* 0x00000004ff007c0c */ /* 0x000fe8000bf45070 */
[----:B------:R-:W-:Y:S05]  /*4b00*/  ISETP.NE.AND.EX P2, PT, RZ, UR5, PT, P2 ;  /* 0x00000005ff007c0c */ /* 0x000fea000bf45320 */
[----:B------:R-:W-:Y:S02]  /*4b10*/  USHF.L.U32 UR11, UR11, 0x7, URZ ;  /* 0x000000070b0b7899 */ /* 0x000fe400080006ff */
[----:B------:R-:W-:Y:S01]  /*4b20*/  USHF.L.U32 UR10, UR10, 0x6, URZ ;  /* 0x000000060a0a7899 */ /* 0x000fe200080006ff */
[----:B------:R-:W-:Y:S11]  /*4b30*/  BRA.U !UP5, `(.L_x_97) ;  /* 0x000000010d347547 */ /* 0x000ff6000b800000 */
[----:B------:R-:W-:Y:S01]  /*4b40*/  UPLOP3.LUT UP3, UPT, UPT, UPT, UP2, 0x80, 0x8 ;  /* 0x000000000008789c */ /* 0x000fe20003f6f020 */
[----:B--2---:R-:W-:Y:S02]  /*4b50*/  HFMA2 R0, -RZ, RZ, 0, 5.9604644775390625e-08 ;  /* 0x00000001ff007431 */ /* 0x004fe400000001ff */
[----:B------:R-:W-:Y:S03]  /*4b60*/  IMAD.MOV.U32 R98, RZ, RZ, 0x1 ;  /* 0x00000001ff627424 */ /* 0x000fe600078e00ff */
[----:B------:R-:W-:Y:S05]  /*4b70*/  PLOP3.LUT P0, PT, PT, PT, UP3, 0x80, 0x8 ;  /* 0x000000000008781c */ /* 0x000fea0003f0f038 */
[----:B------:R-:W2:Y:S01]  /*4b80*/  @UP3 LDCU.64 UR14, c[0x0][0x888] ;  /* 0x00011100ff0e37ac */ /* 0x000ea20008000a00 */
[----:B------:R-:W-:Y:S07]  /*4b90*/  @UP3 UIMAD UR8, UR36, UR4, URZ ;  /* 0x00000004240832a4 */ /* 0x000fee000f8e02ff */
[----:B------:R-:W-:Y:S01]  /*4ba0*/  @!P0 PRMT R98, R0, 0x7610, R98 ;  /* 0x0000761000628816 */ /* 0x000fe20000000062 */
[----:B--2---:R-:W-:Y:S03]  /*4bb0*/  @UP3 UIMAD.WIDE UR14, UR8, 0x4, UR14 ;  /* 0x00000004080e38a5 */ /* 0x004fe6000f8e020e */
[----:B------:R-:W2:Y:S03]  /*4bc0*/  @!UP3 LDCU UR8, c[0x0][0x880] ;  /* 0x00011000ff08b7ac */ /* 0x000ea60008000800 */
[----:B-----5:R-:W-:Y:S01]  /*4bd0*/  IMAD.U32 R48, RZ, RZ, UR14 ;  /* 0x0000000eff307e24 */ /* 0x020fe2000f8e00ff */
[----:B------:R-:W-:Y:S05]  /*4be0*/  MOV R49, UR15 ;  /* 0x0000000f00317c02 */ /* 0x000fea0008000f00 */
[----:B------:R4:W5:Y:S02]  /*4bf0*/  @P0 LDG.E R48, desc[UR46][R48.64] ;  /* 0x0000002e30300981 */ /* 0x000964000c1e1900 */
[----:B--2-4-:R-:W-:Y:S07]  /*4c00*/  @!P0 IMAD.U32 R48, RZ, RZ, UR8 ;  /* 0x00000008ff308e24 */ /* 0x014fee000f8e00ff */
.L_x_97:
[----:B-----5:R-:W-:Y:S01]  /*4c10*/  @!P2 FSETP.EQ.AND P0, PT, R48, RZ, PT ;  /* 0x000000ff3000a20b */ /* 0x020fe20003f02000 */
[----:B------:R-:W-:Y:S01]  /*4c20*/  @!UPT UIADD3 URZ, UPT, UPT, URZ, URZ, URZ ;  /* 0x000000fffffff290 */ /* 0x000fe2000fffe0ff */
[----:B------:R-:W-:Y:S11]  /*4c30*/  @!P2 BRA `(.L_x_98) ;  /* 0x000000000014a947 */ /* 0x000ff60003800000 */
[----:B------:R-:W-:Y:S02]  /*4c40*/  LOP3.LUT P2, RZ, R98, 0xff, RZ, 0xc0, !PT ;  /* 0x000000ff62ff7812 */ /* 0x000fe4000784c0ff */
[----:B------:R-:W-:Y:S04]  /*4c50*/  PLOP3.LUT P0, PT, PT, PT, UP3, 0x80, 0x8 ;  /* 0x000000000008781c */ /* 0x000fe80003f0f038 */
[----:B------:R-:W-:Y:S07]  /*4c60*/  PLOP3.LUT P0, PT, P0, PT, PT, 0x8, 0x80 ;  /* 0x000000000080781c */ /* 0x000fee000070e170 */
[----:B------:R-:W-:Y:S11]  /*4c70*/  @P2 FSETP.EQ.AND P0, PT, R48, RZ, PT ;  /* 0x000000ff3000220b */ /* 0x000ff60003f02000 */
[----:B------:R-:W-:Y:S02]  /*4c80*/  @!UPT UIADD3 URZ, UPT, UPT, URZ, URZ, URZ ;  /* 0x000000fffffff290 */ /* 0x000fe4000fffe0ff */
.L_x_98:
[----:B------:R-:W-:Y:S01]  /*4c90*/  ULEA UR15, UR13, UR6, 0x3 ;  /* 0x000000060d0f7291 */ /* 0x000fe2000f8e18ff */
[----:B------:R-:W-:Y:S02]  /*4ca0*/  SHF.L.U32 R9, R29, 0x1f, RZ ;  /* 0x0000001f1d097819 */ /* 0x000fe400000006ff */
[----:B------:R-:W-:Y:S04]  /*4cb0*/  ELECT P4, URZ, PT ;  /* 0x0000000000ff782f */ /* 0x000fe80003880000 */
[----:B------:R-:W-:Y:S02]  /*4cc0*/  PLOP3.LUT P4, PT, P0, P4, PT, 0xf2, 0x2f ;  /* 0x00000000002f781c */ /* 0x000fe40000789e72 */
[----:B------:R-:W4:Y:S11]  /*4cd0*/  SYNCS.PHASECHK.TRANS64.TRYWAIT P2, [UR15+0xb8], R9 ;  /* 0x0000b809ff0075a7 */ /* 0x000f36000804110f */
[----:B-1----:R-:W-:Y:S05]  /*4ce0*/  @!P4 IADD3 R8, P0, PT, R30, 0x580, RZ ;  /* 0x000005801e08c810 */ /* 0x002fea0007f1e0ff */
[----:B--2---:R-:W-:Y:S01]  /*4cf0*/  @!P4 IMAD.X R2, RZ, RZ, R31, P0 ;  /* 0x000000ffff02c224 */ /* 0x004fe200000e061f */
[----:B----4-:R-:W-:Y:S07]  /*4d00*/  @!P2 BRA `(.L_x_99) ;  /* 0x0000003c00f8a947 */ /* 0x010fee0003800000 */
.L_x_187:
[----:B------:R-:W2:Y:S01]  /*4d10*/  LDC.64 R12, c[0x0][0xb18] ;  /* 0x0002c600ff0c7b82 */ /* 0x000ea20000000a00 */
[----:B------:R-:W-:Y:S01]  /*4d20*/  @!P4 R2UR UR8, R2 ;  /* 0x000000000208c2ca */ /* 0x000fe200000e0000 */
[----:B------:R-:W-:Y:S01]  /*4d30*/  VOTEU.ALL UP1, P4 ;  /* 0x0000000000ff7886 */ /* 0x000fe20002020000 */
[----:B------:R-:W-:Y:S01]  /*4d40*/  @!P4 R2UR UR9, R8 ;  /* 0x000000000809c2ca */ /* 0x000fe200000e0000 */
[----:B------:R-:W-:Y:S01]  /*4d50*/  VOTEU.ALL UP0, P4 ;  /* 0x0000000000ff7886 */ /* 0x000fe20002000000 */
[----:B-1----:R-:W-:Y:S03]  /*4d60*/  @!P4 IMAD.MOV.U32 R0, RZ, RZ, 0x2000 ;  /* 0x00002000ff00c424 */ /* 0x002fe600078e00ff */
[----:B------:R-:W1:Y:S01]  /*4d70*/  @!P1 LDC R2, c[0x0][0xb0c] ;  /* 0x0002c300ff029b82 */ /* 0x000e620000000800 */
[----:B------:R-:W-:Y:S01]  /*4d80*/  UMOV UR20, 0x0 ;  /* 0x0000000000147882 */ /* 0x000fe20000000000 */
[----:B------:R-:W-:Y:S01]  /*4d90*/  UMOV UR21, 0x10000000 ;  /* 0x1000000000157882 */ /* 0x000fe20000000000 */
[----:B------:R-:W-:Y:S01]  /*4da0*/  UMOV UR12, UR36 ;  /* 0x00000024000c7c82 */ /* 0x000fe20008000000 */
[----:B------:R-:W-:Y:S01]  /*4db0*/  UIADD3 UR14, UPT, UPT, UR13, 0x1, URZ ;  /* 0x000000010d0e7890 */ /* 0x000fe2000fffe0ff */
[----:B------:R-:W-:Y:S01]  /*4dc0*/  @P3 SHF.R.U32.HI R26, RZ, 0x10, R21 ;  /* 0x00000010ff1a3819 */ /* 0x000fe20000011615 */
[----:B------:R-:W-:Y:S02]  /*4dd0*/  VIADD R28, R28, 0x1 ;  /* 0x000000011c1c7836 */ /* 0x000fe40000000000 */
[----:B------:R-:W-:Y:S01]  /*4de0*/  IMAD.U32 R9, RZ, RZ, UR8 ;  /* 0x00000008ff097e24 */ /* 0x000fe2000f8e00ff */
[----:B------:R-:W-:Y:S01]  /*4df0*/  @!UP1 ULEA UR8, UR13, UR6, 0xd ;  /* 0x000000060d089291 */ /* 0x000fe2000f8e68ff */
[----:B------:R-:W-:Y:S01]  /*4e00*/  IMAD.U32 R8, RZ, RZ, UR9 ;  /* 0x00000009ff087e24 */ /* 0x000fe2000f8e00ff */
[----:B------:R-:W-:Y:S02]  /*4e10*/  UIADD3 UR9, UPT, UPT, UR15, 0xa0, URZ ;  /* 0x000000a00f097890 */ /* 0x000fe4000fffe0ff */
[----:B------:R-:W-:Y:S01]  /*4e20*/  @!P4 R2UR UR19, R9 ;  /* 0x000000000913c2ca */ /* 0x000fe200000e0000 */
[----:B------:R-:W-:Y:S01]  /*4e30*/  @!UP1 UIADD3 UR8, UPT, UPT, UR8, 0x200, URZ ;  /* 0x0000020008089890 */ /* 0x000fe2000fffe0ff */
[----:B------:R-:W-:Y:S01]  /*4e40*/  @!P4 R2UR UR18, R8 ;  /* 0x000000000812c2ca */ /* 0x000fe200000e0000 */
[----:B------:R-:W-:Y:S01]  /*4e50*/  UISETP.NE.AND UP4, UPT, UR14, 0x3, UPT ;  /* 0x000000030e00788c */ /* 0x000fe2000bf85270 */
[----:B------:R-:W4:Y:S01]  /*4e60*/  LDC.64 R8, c[0x0][0xb10] ;  /* 0x0002c400ff087b82 */ /* 0x000f220000000a00 */
[----:B------:R-:W-:Y:S02]  /*4e70*/  UPRMT UR16, UR37, 0x654, UR9 ;  /* 0x0000065425107896 */ /* 0x000fe40008000009 */
[----:B------:R-:W-:Y:S02]  /*4e80*/  USEL UR17, URZ, 0x1, UP4 ;  /* 0x00000001ff117887 */ /* 0x000fe4000a000000 */
[----:B------:R-:W-:Y:S04]  /*4e90*/  USEL UR14, UR14, URZ, UP4 ;  /* 0x000000ff0e0e7287 */ /* 0x000fe8000a000000 */
[----:B------:R-:W-:Y:S01]  /*4ea0*/  ULEA UR13, UR14, UR6, 0x3 ;  /* 0x000000060e0d7291 */ /* 0x000fe2000f8e18ff */
[----:B------:R-:W-:Y:S01]  /*4eb0*/  LOP3.LUT R29, R29, UR17, RZ, 0x3c, !PT ;  /* 0x000000111d1d7c12 */ /* 0x000fe2000f8e3cff */
[----:B------:R1:W-:Y:S01]  /*4ec0*/  @!UP0 UTMALDG.3D [UR8], [UR18], desc[UR20] ;  /* 0x00001408120085b4 */ /* 0x0003e20008011000 */
[----:B------:R5:W-:Y:S02]  /*4ed0*/  @!P4 SYNCS.ARRIVE.TRANS64.RED.A0TR RZ, [UR15+0xa0], R0 ;  /* 0x0000a000ffffc9a7 */ /* 0x000be4000830040f */
[----:B------:R-:W-:Y:S01]  /*4ee0*/  SHF.L.U32 R14, R29, 0x1f, RZ ;  /* 0x0000001f1d0e7819 */ /* 0x000fe200000006ff */
[C---:B----4-:R-:W-:Y:S01]  /*4ef0*/  @!P1 IMAD.HI.U32 R8, R11.reuse, R8, RZ ;  /* 0x000000080b089227 */ /* 0x050fe200078e00ff */
[----:B--2---:R-:W-:Y:S02]  /*4f00*/  @!P1 ISETP.NE.AND P0, PT, R12, 0x1, PT ;  /* 0x000000010c00980c */ /* 0x004fe40003f05270 */
[----:B-1----:R-:W-:Y:S01]  /*4f10*/  @!P1 ISETP.NE.AND P2, PT, R2, 0x1, PT ;  /* 0x000000010200980c */ /* 0x002fe20003f45270 */
[----:B------:R-:W-:Y:S01]  /*4f20*/  SYNCS.ARRIVE.TRANS64.RED.A1T0 RZ, [UR16], RZ ;  /* 0x000000ffffff79a7 */ /* 0x000fe20008100410 */
[C---:B------:R-:W-:Y:S01]  /*4f30*/  @!P1 IMAD.HI.U32 R13, R10.reuse, R13, RZ ;  /* 0x0000000d0a0d9227 */ /* 0x040fe200078e00ff */
[----:B------:R-:W-:Y:S04]  /*4f40*/  @!P1 SHF.R.U32.HI R8, RZ, R9, R8 ;  /* 0x00000009ff089219 */ /* 0x000fe80000011608 */
[----:B------:R-:W-:Y:S01]  /*4f50*/  @!P1 SEL R8, R11, R8, !P2 ;  /* 0x000000080b089207 */ /* 0x000fe20005000000 */
[----:B------:R-:W1:Y:S01]  /*4f60*/  SYNCS.PHASECHK.TRANS64.TRYWAIT P5, [UR13+0xb8], R14 ;  /* 0x0000b80eff0075a7 */ /* 0x000e6200080a110d */
[----:B-----5:R-:W2:Y:S02]  /*4f70*/  @!P1 LDC R0, c[0x0][0xb20] ;  /* 0x0002c800ff009b82 */ /* 0x020ea40000000800 */
[----:B--2---:R-:W-:Y:S04]  /*4f80*/  @!P1 SHF.R.U32.HI R0, RZ, R0, R13 ;  /* 0x00000000ff009219 */ /* 0x004fe8000001160d */
[----:B------:R-:W-:Y:S05]  /*4f90*/  @!P1 SEL R9, R10, R0, !P0 ;  /* 0x000000000a099207 */ /* 0x000fea0004000000 */
[----:B------:R-:W-:Y:S02]  /*4fa0*/  @!P1 IMAD.IADD R0, R9, 0x1, -R8 ;  /* 0x0000000109009824 */ /* 0x000fe400078e0a08 */
[----:B------:R-:W-:Y:S02]  /*4fb0*/  @!P1 IMAD.IADD R8, R8, 0x1, -R9 ;  /* 0x0000000108089824 */ /* 0x000fe400078e0a09 */
[----:B------:R-:W-:Y:S02]  /*4fc0*/  @!P1 IMAD R11, R0, R2, R11 ;  /* 0x00000002000b9224 */ /* 0x000fe400078e020b */
[----:B------:R-:W-:Y:S01]  /*4fd0*/  @!P1 IMAD R10, R8, R12, R10 ;  /* 0x0000000c080a9224 */ /* 0x000fe200078e020a */
[----:B-1----:R-:W-:Y:S06]  /*4fe0*/  @!P5 BRA `(.L_x_100) ;  /* 0x0000003c0058d947 */ /* 0x002fec0003800000 */
.L_x_189:
[----:B------:R-:W-:Y:S01]  /*4ff0*/  @!P4 IADD3 R2, P0, PT, R30, 0x580, RZ ;  /* 0x000005801e02c810 */ /* 0x000fe20007f1e0ff */
[----:B------:R-:W-:Y:S01]  /*5000*/  UMOV UR18, 0x0 ;  /* 0x0000000000127882 */ /* 0x000fe20000000000 */
[----:B------:R-:W-:Y:S01]  /*5010*/  UMOV UR19, 0x10000000 ;  /* 0x1000000000137882 */ /* 0x000fe20000000000 */
[----:B------:R-:W-:Y:S01]  /*5020*/  VOTEU.ALL UP0, P4 ;  /* 0x0000000000ff7886 */ /* 0x000fe20002000000 */
[----:B------:R-:W-:Y:S01]  /*5030*/  @!P4 R2UR UR9, R2 ;  /* 0x000000000209c2ca */ /* 0x000fe200000e0000 */
[----:B-1----:R-:W-:Y:S01]  /*5040*/  @!P4 IMAD.X R0, RZ, RZ, R31, P0 ;  /* 0x000000ffff00c224 */ /* 0x002fe200000e061f */
[----:B------:R-:W-:Y:S01]  /*5050*/  UMOV UR12, UR36 ;  /* 0x00000024000c7c82 */ /* 0x000fe20008000000 */
[----:B------:R-:W-:Y:S01]  /*5060*/  @P3 R2UR UR36, R26 ;  /* 0x000000001a2432ca */ /* 0x000fe200000e0000 */
[----:B------:R-:W-:Y:S01]  /*5070*/  @!UP0 ULEA UR15, UR14, UR6, 0xd ;  /* 0x000000060e0f8291 */ /* 0x000fe2000f8e68ff */
[----:B------:R-:W-:Y:S01]  /*5080*/  ISETP.NE.AND P0, PT, R28, 0x2, PT ;  /* 0x000000021c00780c */ /* 0x000fe20003f05270 */
[----:B------:R-:W-:Y:S01]  /*5090*/  @!UP0 UIADD3 UR10, UPT, UPT, UR10, 0x20, URZ ;  /* 0x000000200a0a8890 */ /* 0x000fe2000fffe0ff */
[----:B------:R-:W-:Y:S01]  /*50a0*/  @!P4 R2UR UR8, R0 ;  /* 0x000000000008c2ca */ /* 0x000fe200000e0000 */
[----:B------:R-:W-:Y:S01]  /*50b0*/  IMAD.IADD R15, R10, 0x1, R96 ;  /* 0x000000010a0f7824 */ /* 0x000fe200078e0260 */
[----:B------:R-:W-:Y:S01]  /*50c0*/  SEL R0, RZ, 0x1, P0 ;  /* 0x00000001ff007807 */ /* 0x000fe20000000000 */
[----:B------:R-:W-:Y:S01]  /*50d0*/  IMAD.IADD R14, R11, 0x1, R97 ;  /* 0x000000010b0e7824 */ /* 0x000fe200078e0261 */
[----:B------:R-:W-:Y:S02]  /*50e0*/  SEL R28, R28, RZ, P0 ;  /* 0x000000ff1c1c7207 */ /* 0x000fe40000000000 */
[----:B------:R-:W-:Y:S01]  /*50f0*/  IMAD.U32 R8, RZ, RZ, UR9 ;  /* 0x00000009ff087e24 */ /* 0x000fe2000f8e00ff */
[----:B------:R-:W-:Y:S01]  /*5100*/  UIADD3 UR9, UPT, UPT, UR13, 0xa0, URZ ;  /* 0x000000a00d097890 */ /* 0x000fe2000fffe0ff */
[----:B------:R-:W-:Y:S03]  /*5110*/  LOP3.LUT R27, R27, R0, RZ, 0x3c, !PT ;  /* 0x000000001b1b7212 */ /* 0x000fe600078e3cff */
[----:B------:R-:W-:Y:S02]  /*5120*/  @!P4 R2UR UR16, R8 ;  /* 0x000000000810c2ca */ /* 0x000fe400000e0000 */
[----:B------:R-:W-:Y:S01]  /*5130*/  IMAD.U32 R9, RZ, RZ, UR8 ;  /* 0x00000008ff097e24 */ /* 0x000fe2000f8e00ff */
[----:B------:R-:W-:Y:S01]  /*5140*/  @!UP0 UIADD3 UR8, UPT, UPT, UR15, 0x200, URZ ;  /* 0x000002000f088890 */ /* 0x000fe2000fffe0ff */
[----:B------:R-:W-:Y:S01]  /*5150*/  VOTEU.ALL UP0, P4 ;  /* 0x0000000000ff7886 */ /* 0x000fe20002000000 */
[----:B------:R-:W-:Y:S02]  /*5160*/  UPRMT UR15, UR37, 0x654, UR9 ;  /* 0x00000654250f7896 */ /* 0x000fe40008000009 */
[----:B------:R-:W-:Y:S11]  /*5170*/  @!P4 R2UR UR17, R9 ;  /* 0x000000000911c2ca */ /* 0x000ff600000e0000 */
[----:B------:R-:W-:Y:S02]  /*5180*/  @!UPT UIADD3 URZ, UPT, UPT, URZ, URZ, URZ ;  /* 0x000000fffffff290 */ /* 0x000fe4000fffe0ff */
[----:B------:R2:W-:Y:S01]  /*5190*/  @!UP0 UTMALDG.3D [UR8], [UR16], desc[UR18] ;  /* 0x00001208100085b4 */ /* 0x0005e20008011000 */
[----:B------:R2:W-:Y:S01]  /*51a0*/  @!P4 SYNCS.ARRIVE.TRANS64.RED.A0TR RZ, [UR13+0xa0], R25 ;  /* 0x0000a019ffffc9a7 */ /* 0x0005e2000830040d */
[----:B------:R-:W-:Y:S04]  /*51b0*/  UIADD3 UR13, UPT, UPT, UR14, 0x1, URZ ;  /* 0x000000010e0d7890 */ /* 0x000fe8000fffe0ff */
[----:B------:R-:W-:Y:S04]  /*51c0*/  UISETP.NE.AND UP0, UPT, UR13, 0x3, UPT ;  /* 0x000000030d00788c */ /* 0x000fe8000bf05270 */
[----:B------:R-:W-:Y:S02]  /*51d0*/  USEL UR14, URZ, 0x1, UP0 ;  /* 0x00000001ff0e7887 */ /* 0x000fe40008000000 */
[----:B------:R-:W-:Y:S02]  /*51e0*/  USEL UR13, UR13, URZ, UP0 ;  /* 0x000000ff0d0d7287 */ /* 0x000fe40008000000 */
[----:B------:R-:W-:Y:S02]  /*51f0*/  UPLOP3.LUT UP0, UPT, UPT, UPT, UPT, 0x80, 0x8 ;  /* 0x000000000008789c */ /* 0x000fe40003f0f070 */
[----:B------:R-:W-:Y:S01]  /*5200*/  LOP3.LUT R29, R29, UR14, RZ, 0x3c, !PT ;  /* 0x0000000e1d1d7c12 */ /* 0x000fe2000f8e3cff */
[----:B------:R-:W-:Y:S01]  /*5210*/  SYNCS.ARRIVE.TRANS64.RED.A1T0 RZ, [UR15], RZ ;  /* 0x000000ffffff79a7 */ /* 0x000fe2000810040f */
[----:B------:R-:W-:Y:S07]  /*5220*/  @P3 BRA `(.L_x_101) ;  /* 0xfffffff4001c3947 */ /* 0x000fee000383ffff */
[----:B------:R-:W-:Y:S01]  /*5230*/  UIADD3 UR6, UPT, UPT, UR6, 0xb8, URZ ;  /* 0x000000b806067890 */ /* 0x000fe2000fffe0ff */
[----:B------:R-:W-:-:S03]  /*5240*/  SHF.L.U32 R2, R29, 0x1f, RZ ;  /* 0x0000001f1d027819 */ /* 0x000fc600000006ff */
[----:B------:R-:W-:-:S09]  /*5250*/  ULEA UR4, UR13, UR6, 0x3 ;  /* 0x000000060d047291 */ /* 0x000fd2000f8e18ff */
[----:B------:R-:W1:Y:S02]  /*5260*/  SYNCS.PHASECHK.TRANS64.TRYWAIT P0, [UR4], R2 ;  /* 0x00000002ff0075a7 */ /* 0x000e640008001104 */
[----:B-1----:R-:W-:Y:S05]  /*5270*/  @!P0 BRA `(.L_x_102) ;  /* 0x0000003800cc8947 */ /* 0x002fea0003800000 */
.L_x_191:
        /* <DEDUP_REMOVED lines=9> */
.L_x_193:
[----:B------:R-:W-:-:S04]  /*5310*/  UIADD3 UR5, UPT, UPT, UR5, 0x1, URZ ;  /* 0x0000000105057890 */ /* 0x000fc8000fffe0ff */
[----:B------:R-:W-:-:S04]  /*5320*/  UISETP.NE.AND UP0, UPT, UR5, 0x3, UPT ;  /* 0x000000030500788c */ /* 0x000fc8000bf05270 */
[----:B------:R-:W-:Y:S02]  /*5330*/  USEL UR4, URZ, 0x1, UP0 ;  /* 0x00000001ff047887 */ /* 0x000fe40008000000 */
[----:B------:R-:W-:-:S04]  /*5340*/  USEL UR5, UR5, URZ, UP0 ;  /* 0x000000ff05057287 */ /* 0x000fc80008000000 */
[----:B------:R-:W-:Y:S01]  /*5350*/  ULEA UR5, UR5, UR6, 0x3 ;  /* 0x0000000605057291 */ /* 0x000fe2000f8e18ff */
[----:B-1----:R-:W-:-:S04]  /*5360*/  LOP3.LUT R2, R29, UR4, RZ, 0x3c, !PT ;  /* 0x000000041d027c12 */ /* 0x002fc8000f8e3cff */
[----:B------:R-:W-:Y:S01]  /*5370*/  SHF.L.U32 R2, R2, 0x1f, RZ ;  /* 0x0000001f02027819 */ /* 0x000fe200000006ff */
[----:B------:R-:W-:-:S07]  /*5380*/  IMAD.U32 R0, RZ, RZ, UR5 ;  /* 0x00000005ff007e24 */ /* 0x000fce000f8e00ff */
.L_x_104:
[----:B-1----:R1:W4:Y:S02]  /*5390*/  SYNCS.PHASECHK.TRANS64.TRYWAIT P0, [R0+URZ], R2 ;  /* 0x00000002000075a7 */ /* 0x00232400080011ff */
[----:B----4-:R-:W-:Y:S05]  /*53a0*/  @!P0 NANOSLEEP.SYNCS 0x989680 ;  /* 0x009896800000895d */ /* 0x010fea0003900000 */
[----:B------:R-:W4:Y:S02]  /*53b0*/  @!P0 SYNCS.PHASECHK.TRANS64 P0, [R0+URZ], R2 ;  /* 0x00000002000085a7 */ /* 0x000f2400080010ff */
[----:B--2-4-:R-:W-:Y:S05]  /*53c0*/  @P0 EXIT ;  /* 0x000000000000094d */ /* 0x014fea0003800000 */
[----:B------:R-:W-:Y:S05]  /*53d0*/  BRA `(.L_x_104) ;  /* 0xfffffffc00ec7947 */ /* 0x000fea000383ffff */
.L_x_92:
[----:B------:R-:W-:-:S06]  /*53e0*/  UISETP.GE.AND UP0, UPT, UR10, 0x4, UPT ;  /* 0x000000040a00788c */ /* 0x000fcc000bf06270 */
[----:B------:R-:W-:-:S13]  /*53f0*/  PLOP3.LUT P0, PT, PT, PT, UP0, 0x80, 0x8 ;  /* 0x000000000008781c */ /* 0x000fda0003f0f008 */
[----:B------:R-:W-:Y:S05]  /*5400*/  @!P0 EXIT ;  /* 0x000000000000894d */ /* 0x000fea0003800000 */
[----:B------:R-:W-:Y:S01]  /*5410*/  BAR.SYNC.DEFER_BLOCKING 0x6, 0xa0 ;  /* 0x0182800000007b1d */ /* 0x000fe20000010000 */
[----:B------:R-:W-:Y:S01]  /*5420*/  IMAD.SHL.U32 R111, R104, 0x20, RZ ;  /* 0x00000020686f7824 */ /* 0x000fe200078e00ff */
[----:B------:R-:W-:Y:S01]  /*5430*/  LOP3.LUT R110, R2, 0x60, R104, 0xf8, !PT ;  /* 0x00000060026e7812 */ /* 0x000fe200078ef868 */
[C---:B------:R-:W-:Y:S01]  /*5440*/  IMAD.SHL.U32 R3, R104.reuse, 0x4, RZ ;  /* 0x0000000468037824 */ /* 0x040fe200078e00ff */
[C---:B------:R-:W-:Y:S01]  /*5450*/  LOP3.LUT R105, R104.reuse, 0x2, RZ, 0xc0, !PT ;  /* 0x0000000268697812 */ /* 0x040fe200078ec0ff */
[C---:B------:R-:W-:Y:S01]  /*5460*/  IMAD.U32 R85, R104.reuse, 0x10000, RZ ;  /* 0x0001000068557824 */ /* 0x040fe200078e00ff */
[----:B------:R-:W-:Y:S02]  /*5470*/  UMOV UR48, 0x400 ;  /* 0x0000040000307882 */ /* 0x000fe40000000000 */
[----:B------:R-:W1:Y:S01]  /*5480*/  LDC R102, c[0x0][0x370] ;  /* 0x0000dc00ff667b82 */ /* 0x000e620000000800 */
[----:B------:R-:W-:Y:S01]  /*5490*/  ULEA UR48, UR37, UR48, 0x18 ;  /* 0x0000003025307291 */ /* 0x000fe2000f8ec0ff */
[----:B------:R-:W-:Y:S01]  /*54a0*/  LOP3.LUT R4, R111, 0xc0, RZ, 0xc0, !PT ;  /* 0x000000c06f047812 */ /* 0x000fe200078ec0ff */
[----:B------:R-:W-:Y:S01]  /*54b0*/  HFMA2 R108, -RZ, RZ, 0, 0 ;  /* 0x00000000ff6c7431 */ /* 0x000fe200000001ff */
[C---:B------:R-:W-:Y:S01]  /*54c0*/  LOP3.LUT R112, R104.reuse, 0x60, RZ, 0xc0, !PT ;  /* 0x0000006068707812 */ /* 0x040fe200078ec0ff */
[----:B------:R-:W-:Y:S01]  /*54d0*/  UIADD3 UR53, UPT, UPT, UR48, 0x200, URZ ;  /* 0x0000020030357890 */ /* 0x000fe2000fffe0ff */
[----:B------:R-:W-:Y:S01]  /*54e0*/  LOP3.LUT R104, R104, 0x4, RZ, 0xc0, !PT ;  /* 0x0000000468687812 */ /* 0x000fe200078ec0ff */
[----:B------:R-:W-:Y:S01]  /*54f0*/  IMAD.MOV.U32 R84, RZ, RZ, RZ ;  /* 0x000000ffff547224 */ /* 0x000fe200078e00ff */
[----:B------:R-:W2:Y:S01]  /*5500*/  LDC R44, c[0x0][0xb0c] ;  /* 0x0002c300ff2c7b82 */ /* 0x000ea20000000800 */
[----:B------:R-:W-:Y:S01]  /*5510*/  LOP3.LUT R3, R4, 0x18, R3, 0xf8, !PT ;  /* 0x0000001804037812 */ /* 0x000fe200078ef803 */
[----:B------:R-:W-:Y:S01]  /*5520*/  IMAD.MOV.U32 R114, RZ, RZ, RZ ;  /* 0x000000ffff727224 */ /* 0x000fe200078e00ff */
[----:B------:R-:W-:Y:S01]  /*5530*/  LOP3.LUT R85, R85, 0x600000, RZ, 0xc0, !PT ;  /* 0x0060000055557812 */ /* 0x000fe200078ec0ff */
[----:B------:R-:W-:Y:S01]  /*5540*/  IMAD.MOV.U32 R107, RZ, RZ, RZ ;  /* 0x000000ffff6b7224 */ /* 0x000fe200078e00ff */
[C---:B------:R-:W-:Y:S01]  /*5550*/  IADD3 R109, PT, PT, -R104.reuse, 0x2, RZ ;  /* 0x00000002686d7810 */ /* 0x040fe20007ffe1ff */
[----:B------:R-:W-:Y:S01]  /*5560*/  IMAD.MOV R105, RZ, RZ, -R105 ;  /* 0x000000ffff697224 */ /* 0x000fe200078e0a69 */
[----:B------:R-:W-:Y:S01]  /*5570*/  LOP3.LUT R111, R3, 0xf20, R111, 0xf8, !PT ;  /* 0x00000f20036f7812 */ /* 0x000fe200078ef86f */
[----:B------:R-:W3:Y:S01]  /*5580*/  LDC R99, c[0x0][0xb20] ;  /* 0x0002c800ff637b82 */ /* 0x000ee20000000800 */
[----:B------:R-:W4:Y:S01]  /*5590*/  LDS R0, [UR48+0x190] ;  /* 0x00019030ff007984 */ /* 0x000f220008000800 */
[----:B------:R-:W-:Y:S01]  /*55a0*/  IADD3 R104, PT, PT, -R104, RZ, RZ ;  /* 0x000000ff68687210 */ /* 0x000fe20007ffe1ff */
[----:B------:R-:W-:Y:S01]  /*55b0*/  IMAD.SHL.U32 R109, R109, 0x10, RZ ;  /* 0x000000106d6d7824 */ /* 0x000fe200078e00ff */
[----:B------:R-:W-:Y:S01]  /*55c0*/  LEA R111, R111, UR53, 0x1 ;  /* 0x000000356f6f7c11 */ /* 0x000fe2000f8e08ff */
[----:B------:R-:W1:Y:S03]  /*55d0*/  LDCU.64 UR54, c[0x0][0x348] ;  /* 0x00006900ff3677ac */ /* 0x000e660008000a00 */
[----:B------:R-:W1:Y:S01]  /*55e0*/  LDC R43, c[0x0][0xb30] ;  /* 0x0002cc00ff2b7b82 */ /* 0x000e620000000800 */
[----:B------:R-:W-:Y:S01]  /*55f0*/  UMOV UR52, 0x1 ;  /* 0x0000000100347882 */ /* 0x000fe20000000000 */
[----:B------:R-:W-:Y:S01]  /*5600*/  UMOV UR56, URZ ;  /* 0x000000ff00387c82 */ /* 0x000fe20008000000 */
[----:B------:R-:W1:Y:S01]  /*5610*/  LDCU UR49, c[0x0][0x384] ;  /* 0x00007080ff3177ac */ /* 0x000e620008000800 */
[----:B------:R-:W1:Y:S04]  /*5620*/  LDCU.64 UR38, c[0x0][0x888] ;  /* 0x00011100ff2677ac */ /* 0x000e680008000a00 */
[----:B------:R-:W1:Y:S01]  /*5630*/  LDC R100, c[0x0][0x388] ;  /* 0x0000e200ff647b82 */ /* 0x000e620000000800 */
[----:B------:R-:W1:Y:S01]  /*5640*/  LDCU.64 UR44, c[0x0][0x8c0] ;  /* 0x00011800ff2c77ac */ /* 0x000e620008000a00 */
[----:B------:R-:W-:-:S06]  /*5650*/  UMOV UR51, URZ ;  /* 0x000000ff00337c82 */ /* 0x000fcc0008000000 */
[----:B------:R-:W1:Y:S01]  /*5660*/  LDC.64 R94, c[0x0][0xb10] ;  /* 0x0002c400ff5e7b82 */ /* 0x000e620000000a00 */
[----:B------:R-:W-:-:S07]  /*5670*/  UMOV UR50, URZ ;  /* 0x000000ff00327c82 */ /* 0x000fce0008000000 */
[----:B------:R-:W1:Y:S08]  /*5680*/  LDC.64 R38, c[0x0][0xb18] ;  /* 0x0002c600ff267b82 */ /* 0x000e700000000a00 */
[----:B------:R-:W1:Y:S01]  /*5690*/  LDC.64 R90, c[0x0][0x888] ;  /* 0x00022200ff5a7b82 */ /* 0x000e620000000a00 */
[----:B----4-:R-:W-:-:S07]  /*56a0*/  IMAD.IADD R85, R0, 0x1, R85 ;  /* 0x0000000100557824 */ /* 0x010fce00078e0255 */
[----:B------:R-:W4:Y:S08]  /*56b0*/  LDC.64 R36, c[0x0][0xb28] ;  /* 0x0002ca00ff247b82 */ /* 0x000f300000000a00 */
[----:B------:R-:W1:Y:S08]  /*56c0*/  LDC.64 R92, c[0x0][0x890] ;  /* 0x00022400ff5c7b82 */ /* 0x000e700000000a00 */
[----:B------:R-:W1:Y:S08]  /*56d0*/  LDC.64 R88, c[0x0][0x8b0] ;  /* 0x00022c00ff587b82 */ /* 0x000e700000000a00 */
[----:B------:R-:W1:Y:S08]  /*56e0*/  LDC.64 R86, c[0x0][0x8a8] ;  /* 0x00022a00ff567b82 */ /* 0x000e700000000a00 */
[----:B------:R-:W1:Y:S08]  /*56f0*/  LDC.64 R40, c[0x0][0x8d0] ;  /* 0x00023400ff287b82 */ /* 0x000e700000000a00 */
[----:B--23--:R-:W1:Y:S02]  /*5700*/  LDC R101, c[0x0][0x374] ;  /* 0x0000dd00ff657b82 */ /* 0x00ce640000000800 */
.L_x_137:
[C---:B------:R-:W-:Y:S02]  /*5710*/  LEA R0, R114.reuse, UR48, 0x3 ;  /* 0x0000003072007c11 */ /* 0x040fe4000f8e18ff */
[----:B------:R-:W-:Y:S02]  /*5720*/  SHF.L.U32 R2, R107, 0x1f, RZ ;  /* 0x0000001f6b027819 */ /* 0x000fe400000006ff */
[----:B------:R-:W-:Y:S02]  /*5730*/  LEA R16, R114, UR48, 0x4 ;  /* 0x0000003072107c11 */ /* 0x000fe4000f8e20ff */
[----:B------:R-:W2:Y:S02]  /*5740*/  SYNCS.PHASECHK.TRANS64.TRYWAIT P0, [R0+URZ+0xe0], R2 ;  /* 0x0000e002000075a7 */ /* 0x000ea400080011ff */
[----:B--2---:R-:W-:Y:S05]  /*5750*/  @!P0 BRA `(.L_x_105) ;  /* 0x0000003400c48947 */ /* 0x004fea0003800000 */
.L_x_194:
[----:B------:R-:W3:Y:S01]  /*5760*/  LDC.64 R10, c[0x0][0xb10] ;  /* 0x0002c400ff0a7b82 */ /* 0x000ee20000000a00 */
[----:B------:R-:W4:Y:S01]  /*5770*/  LDS.128 R16, [R16+0x170] ;  /* 0x0001700010107984 */ /* 0x000f220000000c00 */
[----:B-1----:R-:W-:Y:S01]  /*5780*/  ISETP.NE.AND P1, PT, R43, 0x1, PT ;  /* 0x000000012b00780c */ /* 0x002fe20003f25270 */
[----:B--2---:R-:W-:Y:S01]  /*5790*/  VIADD R0, R0, 0xf0 ;  /* 0x000000f000007836 */ /* 0x004fe20000000000 */
[----:B------:R-:W-:Y:S04]  /*57a0*/  ISETP.GE.AND P0, PT, R42, 0x1, PT ;  /* 0x000000012a00780c */ /* 0x000fe80003f06270 */
[----:B------:R-:W1:Y:S01]  /*57b0*/  LDC.64 R8, c[0x0][0xb18] ;  /* 0x0002c600ff087b82 */ /* 0x000e620000000a00 */
[----:B------:R-:W-:Y:S01]  /*57c0*/  PRMT R0, RZ, 0x654, R0 ;  /* 0x00000654ff007816 */ /* 0x000fe20000000000 */
[----:B------:R-:W-:Y:S01]  /*57d0*/  @!PT LDS RZ, [RZ] ;  /* 0x00000000fffff984 */ /* 0x000fe20000000800 */
[----:B------:R-:W-:Y:S01]  /*57e0*/  @!PT LDS RZ, [RZ] ;  /* 0x00000000fffff984 */ /* 0x000fe20000000800 */
[----:B------:R-:W-:Y:S01]  /*57f0*/  @!PT LDS RZ, [RZ] ;  /* 0x00000000fffff984 */ /* 0x000fe20000000800 */
[----:B------:R-:W-:Y:S01]  /*5800*/  @!PT LDS RZ, [RZ] ;  /* 0x00000000fffff984 */ /* 0x000fe20000000800 */
[----:B------:R2:W-:Y:S06]  /*5810*/  MEMBAR.ALL.CTA ;  /* 0x0000000000007992 */ /* 0x0005ec0000008000 */
[----:B--2---:R-:W2:Y:S01]  /*5820*/  FENCE.VIEW.ASYNC.S ;  /* 0x00000000000073c6 */ /* 0x004ea20000000000 */
[----:B------:R-:W1:Y:S08]  /*5830*/  @!P1 LDC R12, c[0x0][0xb20] ;  /* 0x0002c800ff0c9b82 */ /* 0x000e700000000800 */
[----:B------:R-:W1:Y:S01]  /*5840*/  @!P1 LDC R7, c[0x0][0xb0c] ;  /* 0x0002c300ff079b82 */ /* 0x000e620000000800 */
[----:B--2---:R2:W-:Y:S01]  /*5850*/  SYNCS.ARRIVE.TRANS64.RED.A1T0 RZ, [R0+URZ], RZ ;  /* 0x000000ff00ff79a7 */ /* 0x0045e200081004ff */
[----:B----4-:R-:W-:Y:S04]  /*5860*/  LOP3.LUT P4, RZ, R18, 0x1, RZ, 0xc0, !PT ;  /* 0x0000000112ff7812 */ /* 0x010fe8000788c0ff */
[----:B------:R-:W-:Y:S09]  /*5870*/  P2R R113, PR, RZ, 0x10 ;  /* 0x00000010ff717803 */ /* 0x000ff20000000000 */
[----:B------:R-:W-:Y:S02]  /*5880*/  @P4 MOV R46, R16 ;  /* 0x00000010002e4202 */ /* 0x000fe40000000f00 */
[----:B------:R-:W-:Y:S01]  /*5890*/  @P4 LOP3.LUT R45, R17, 0xffff, RZ, 0xc0, !PT ;  /* 0x0000ffff112d4812 */ /* 0x000fe200078ec0ff */
[----:B--23--:R-:W-:Y:S06]  /*58a0*/  @!P0 BRA `(.L_x_106) ;  /* 0x0000000000a48947 */ /* 0x00cfec0003800000 */
[----:B------:R-:W-:Y:S01]  /*58b0*/  IMAD.HI.U32 R0, R101, R39, RZ ;  /* 0x0000002765007227 */ /* 0x000fe200078e00ff */
[----:B------:R-:W-:Y:S02]  /*58c0*/  ISETP.NE.AND P0, PT, R38, 0x1, PT ;  /* 0x000000012600780c */ /* 0x000fe40003f05270 */
[----:B------:R-:W-:Y:S01]  /*58d0*/  ISETP.NE.AND P2, PT, R42, 0x1, PT ;  /* 0x000000012a00780c */ /* 0x000fe20003f45270 */
[----:B------:R-:W-:Y:S01]  /*58e0*/  IMAD.HI.U32 R4, R102, R94, RZ ;  /* 0x0000005e66047227 */ /* 0x000fe200078e00ff */
[----:B------:R-:W-:Y:S02]  /*58f0*/  SHF.R.U32.HI R0, RZ, R99, R0 ;  /* 0x00000063ff007219 */ /* 0x000fe40000011600 */
[----:B------:R-:W-:Y:S01]  /*5900*/  ISETP.NE.AND P3, PT, R44, 0x1, PT ;  /* 0x000000012c00780c */ /* 0x000fe20003f65270 */
[----:B------:R-:W-:Y:S01]  /*5910*/  IMAD.HI.U32 R6, R45, R39, RZ ;  /* 0x000000272d067227 */ /* 0x000fe200078e00ff */
[-C--:B------:R-:W-:Y:S02]  /*5920*/  SHF.R.U32.HI R4, RZ, R95.reuse, R4 ;  /* 0x0000005fff047219 */ /* 0x080fe40000011604 */
[----:B------:R-:W-:Y:S01]  /*5930*/  SEL R0, R101, R0, !P0 ;  /* 0x0000000065007207 */ /* 0x000fe20004000000 */
[----:B------:R-:W-:Y:S01]  /*5940*/  IMAD.HI.U32 R5, R46, R94, RZ ;  /* 0x0000005e2e057227 */ /* 0x000fe200078e00ff */
[----:B------:R-:W-:Y:S03]  /*5950*/  SEL R4, R102, R4, !P3 ;  /* 0x0000000466047207 */ /* 0x000fe60005800000 */
[-C--:B------:R-:W-:Y:S01]  /*5960*/  IMAD.HI.U32 R3, R0, R36.reuse, RZ ;  /* 0x0000002400037227 */ /* 0x080fe200078e00ff */
[----:B------:R-:W-:Y:S03]  /*5970*/  SHF.R.U32.HI R5, RZ, R95, R5 ;  /* 0x0000005fff057219 */ /* 0x000fe60000011605 */
[----:B------:R-:W-:Y:S01]  /*5980*/  IMAD.HI.U32 R2, R4, R36, RZ ;  /* 0x0000002404027227 */ /* 0x000fe200078e00ff */
[----:B------:R-:W-:Y:S02]  /*5990*/  @P2 SHF.R.U32.HI R0, RZ, R37, R3 ;  /* 0x00000025ff002219 */ /* 0x000fe40000011603 */
[----:B------:R-:W-:Y:S02]  /*59a0*/  SHF.R.U32.HI R3, RZ, R99, R6 ;  /* 0x00000063ff037219 */ /* 0x000fe40000011606 */
[----:B------:R-:W-:Y:S01]  /*59b0*/  @P2 SHF.R.U32.HI R4, RZ, R37, R2 ;  /* 0x00000025ff042219 */ /* 0x000fe20000011602 */
[----:B------:R-:W-:Y:S01]  /*59c0*/  IMAD R0, R42, R0, RZ ;  /* 0x000000002a007224 */ /* 0x000fe200078e02ff */
[----:B------:R-:W-:Y:S02]  /*59d0*/  SEL R3, R45, R3, !P0 ;  /* 0x000000032d037207 */ /* 0x000fe40004000000 */
[----:B------:R-:W-:Y:S01]  /*59e0*/  SEL R2, R46, R5, !P3 ;  /* 0x000000052e027207 */ /* 0x000fe20005800000 */
[----:B------:R-:W-:Y:S01]  /*59f0*/  IMAD R5, R42, R4, RZ ;  /* 0x000000042a057224 */ /* 0x000fe200078e02ff */
[C---:B------:R-:W-:Y:S01]  /*5a00*/  ISETP.GE.AND P0, PT, R3.reuse, R0, PT ;  /* 0x000000000300720c */ /* 0x040fe20003f06270 */
[C---:B------:R-:W-:Y:S03]  /*5a10*/  IMAD.HI.U32 R0, R3.reuse, R36, RZ ;  /* 0x0000002403007227 */ /* 0x040fe600078e00ff */
[C---:B------:R-:W-:Y:S02]  /*5a20*/  ISETP.GE.OR P0, PT, R2.reuse, R5, P0 ;  /* 0x000000050200720c */ /* 0x040fe40000706670 */
[----:B------:R-:W-:Y:S04]  /*5a30*/  SHF.R.U32.HI R0, RZ, R37, R0 ;  /* 0x00000025ff007219 */ /* 0x000fe80000011600 */
[C---:B------:R-:W-:Y:S05]  /*5a40*/  SEL R6, R3.reuse, R0, !P2 ;  /* 0x0000000003067207 */ /* 0x040fea0005000000 */
        /* <DEDUP_REMOVED lines=14> */
[----:B------:R-:W-:Y:S07]  /*5b30*/  IMAD R45, R3, R38, R45 ;  /* 0x00000026032d7224 */ /* 0x000fee00078e022d */
.L_x_106:
[----:B-1----:R-:W-:Y:S01]  /*5b40*/  @!P1 ISETP.NE.AND P0, PT, R8, 0x1, PT ;  /* 0x000000010800980c */ /* 0x002fe20003f05270 */
[----:B------:R-:W-:Y:S01]  /*5b50*/  @!P1 IMAD.HI.U32 R0, R46, R10, RZ ;  /* 0x0000000a2e009227 */ /* 0x000fe200078e00ff */
[----:B------:R-:W-:Y:S01]  /*5b60*/  @!P1 ISETP.NE.AND P2, PT, R7, 0x1, PT ;  /* 0x000000010700980c */ /* 0x000fe20003f45270 */
[----:B------:R-:W-:Y:S01]  /*5b70*/  ULOP3.LUT UP0, URZ, UR53, 0x1b0, URZ, 0xc0, !UPT ;  /* 0x000001b035ff7892 */ /* 0x000fe2000f80c0ff */
[----:B------:R-:W-:Y:S01]  /*5b80*/  R2UR UR42, R14 ;  /* 0x000000000e2a72ca */ /* 0x000fe200000e0000 */
[----:B------:R-:W-:Y:S01]  /*5b90*/  @!P1 IMAD.HI.U32 R2, R45, R9, RZ ;  /* 0x000000092d029227 */ /* 0x000fe200078e00ff */
[----:B------:R-:W-:Y:S02]  /*5ba0*/  @!P1 SHF.R.U32.HI R0, RZ, R11, R0 ;  /* 0x0000000bff009219 */ /* 0x000fe40000011600 */
[----:B------:R-:W-:Y:S01]  /*5bb0*/  R2UR UR41, R15 ;  /* 0x000000000f2972ca */ /* 0x000fe200000e0000 */
[----:B------:R-:W-:Y:S01]  /*5bc0*/  VIADD R114, R114, 0x1 ;  /* 0x0000000172727836 */ /* 0x000fe20000000000 */
[----:B------:R-:W-:Y:S02]  /*5bd0*/  @!P1 SHF.R.U32.HI R2, RZ, R12, R2 ;  /* 0x0000000cff029219 */ /* 0x000fe40000011602 */
[----:B------:R-:W-:Y:S02]  /*5be0*/  @!P1 SEL R3, R46, R0, !P2 ;  /* 0x000000002e039207 */ /* 0x000fe40005000000 */
[----:B------:R-:W-:Y:S02]  /*5bf0*/  @!P1 SEL R2, R45, R2, !P0 ;  /* 0x000000022d029207 */ /* 0x000fe40004000000 */
[----:B------:R-:W-:Y:S01]  /*5c00*/  @P4 SHF.R.U32.HI R106, RZ, 0x10, R17 ;  /* 0x00000010ff6a4819 */ /* 0x000fe20000011611 */
[----:B------:R-:W-:Y:S02]  /*5c10*/  USHF.L.U32 UR42, UR42, 0x7, URZ ;  /* 0x000000072a2a7899 */ /* 0x000fe400080006ff */
[----:B------:R-:W-:Y:S02]  /*5c20*/  @!P1 IMAD.IADD R0, R2, 0x1, -R3 ;  /* 0x0000000102009824 */ /* 0x000fe400078e0a03 */
[----:B------:R-:W-:Y:S01]  /*5c30*/  @!P1 IMAD.IADD R2, R3, 0x1, -R2 ;  /* 0x0000000103029824 */ /* 0x000fe200078e0a02 */
[----:B------:R-:W-:Y:S01]  /*5c40*/  USHF.L.U32 UR41, UR41, 0x6, URZ ;  /* 0x0000000629297899 */ /* 0x000fe200080006ff */
[----:B------:R-:W-:Y:S02]  /*5c50*/  @!P1 IMAD R46, R0, R7, R46 ;  /* 0x00000007002e9224 */ /* 0x000fe400078e022e */
[----:B------:R-:W-:Y:S01]  /*5c60*/  @!P1 IMAD R45, R2, R8, R45 ;  /* 0x00000008022d9224 */ /* 0x000fe200078e022d */
[----:B------:R-:W-:Y:S08]  /*5c70*/  BRA.U !UP0, `(.L_x_107) ;  /* 0x00000001087c7547 */ /* 0x000ff0000b800000 */
[----:B------:R-:W1:Y:S01]  /*5c80*/  LDCU.64 UR8, c[0x4][0x80] ;  /* 0x01001000ff0877ac */ /* 0x000e620008000a00 */
[----:B------:R-:W-:Y:S01]  /*5c90*/  MOV R2, 0x0 ;  /* 0x0000000000027802 */ /* 0x000fe20000000f00 */
[----:B------:R-:W-:Y:S02]  /*5ca0*/  HFMA2 R12, -RZ, RZ, 0, 5.9604644775390625e-08 ;  /* 0x00000001ff0c7431 */ /* 0x000fe400000001ff */
[----:B------:R-:W-:Y:S01]  /*5cb0*/  IMAD.MOV.U32 R8, RZ, RZ, 0x70 ;  /* 0x00000070ff087424 */ /* 0x000fe200078e00ff */
[----:B------:R2:W3:Y:S01]  /*5cc0*/  LDC.64 R14, c[0x4][R2] ;  /* 0x01000000020e7b82 */ /* 0x0004e20000000a00 */
[----:B------:R-:W4:Y:S01]  /*5cd0*/  LDCU.64 UR6, c[0x4][0x88] ;  /* 0x01001100ff0677ac */ /* 0x000f220008000a00 */
[----:B------:R-:W-:Y:S01]  /*5ce0*/  IMAD.MOV.U32 R13, RZ, RZ, RZ ;  /* 0x000000ffff0d7224 */ /* 0x000fe200078e00ff */
[----:B------:R-:W2:Y:S01]  /*5cf0*/  LDCU.64 UR4, c[0x4][0x8] ;  /* 0x01000100ff0477ac */ /* 0x000ea20008000a00 */
[----:B-1----:R-:W-:Y:S01]  /*5d00*/  MOV R5, UR9 ;  /* 0x0000000900057c02 */ /* 0x002fe20008000f00 */
[----:B------:R-:W-:Y:S01]  /*5d10*/  IMAD.U32 R4, RZ, RZ, UR8 ;  /* 0x00000008ff047e24 */ /* 0x000fe2000f8e00ff */
[----:B----4-:R-:W-:Y:S01]  /*5d20*/  MOV R7, UR7 ;  /* 0x0000000700077c02 */ /* 0x010fe20008000f00 */
[----:B------:R-:W-:Y:S01]  /*5d30*/  IMAD.U32 R6, RZ, RZ, UR6 ;  /* 0x00000006ff067e24 */ /* 0x000fe2000f8e00ff */
[----:B--2---:R-:W-:Y:S01]  /*5d40*/  MOV R11, UR5 ;  /* 0x00000005000b7c02 */ /* 0x004fe20008000f00 */
[----:B------:R-:W-:Y:S02]  /*5d50*/  IMAD.U32 R10, RZ, RZ, UR4 ;  /* 0x00000004ff0a7e24 */ /* 0x000fe4000f8e00ff */
[----:B------:R-:W-:Y:S07]  /*5d60*/  LEPC R20, `(.L_x_108) ;  /* 0x000000001014794e */ /* 0x000fee0000000000 */
[----:B---3-5:R-:W-:Y:S05]  /*5d70*/  CALL.ABS.NOINC R14 ;  /* 0x000000000e007343 */ /* 0x028fea0003c00000 */
.L_x_108:
[----:B------:R-:W1:Y:S01]  /*5d80*/  LDCU.64 UR8, c[0x4][0x80] ;  /* 0x01001000ff0877ac */ /* 0x000e620008000a00 */
[----:B------:R-:W2:Y:S01]  /*5d90*/  LDC.64 R2, c[0x4][R2] ;  /* 0x0100000002027b82 */ /* 0x000ea20000000a00 */
[----:B------:R-:W-:Y:S02]  /*5da0*/  HFMA2 R12, -RZ, RZ, 0, 5.9604644775390625e-08 ;  /* 0x00000001ff0c7431 */ /* 0x000fe400000001ff */
[----:B------:R-:W-:Y:S02]  /*5db0*/  IMAD.MOV.U32 R8, RZ, RZ, 0x70 ;  /* 0x00000070ff087424 */ /* 0x000fe400078e00ff */
[----:B------:R-:W-:Y:S01]  /*5dc0*/  IMAD.MOV.U32 R13, RZ, RZ, RZ ;  /* 0x000000ffff0d7224 */ /* 0x000fe200078e00ff */
[----:B------:R-:W3:Y:S01]  /*5dd0*/  LDCU.64 UR6, c[0x4][0x88] ;  /* 0x01001100ff0677ac */ /* 0x000ee20008000a00 */
[----:B------:R-:W4:Y:S01]  /*5de0*/  LDCU.64 UR4, c[0x4][0x8] ;  /* 0x01000100ff0477ac */ /* 0x000f220008000a00 */
[----:B-1----:R-:W-:Y:S02]  /*5df0*/  MOV R4, UR8 ;  /* 0x0000000800047c02 */ /* 0x002fe40008000f00 */
[----:B------:R-:W-:Y:S02]  /*5e00*/  MOV R5, UR9 ;  /* 0x0000000900057c02 */ /* 0x000fe40008000f00 */
[----:B---3--:R-:W-:Y:S01]  /*5e10*/  MOV R7, UR7 ;  /* 0x0000000700077c02 */ /* 0x008fe20008000f00 */
[----:B------:R-:W-:Y:S01]  /*5e20*/  IMAD.U32 R6, RZ, RZ, UR6 ;  /* 0x00000006ff067e24 */ /* 0x000fe2000f8e00ff */
[----:B----4-:R-:W-:Y:S01]  /*5e30*/  MOV R11, UR5 ;  /* 0x00000005000b7c02 */ /* 0x010fe20008000f00 */
[----:B------:R-:W-:Y:S02]  /*5e40*/  IMAD.U32 R10, RZ, RZ, UR4 ;  /* 0x00000004ff0a7e24 */ /* 0x000fe4000f8e00ff */
[----:B------:R-:W-:Y:S07]  /*5e50*/  LEPC R20, `(.L_x_107) ;  /* 0x000000001014794e */ /* 0x000fee0000000000 */
[----:B--2---:R-:W-:Y:S05]  /*5e60*/  CALL.ABS.NOINC R2 ;  /* 0x0000000002007343 */ /* 0x004fea0003c00000 */
.L_x_107:
[----:B------:R-:W-:Y:S01]  /*5e70*/  IADD3 R2, P0, PT, R110, UR42, RZ ;  /* 0x0000002a6e027c10 */ /* 0x000fe2000ff1e0ff */
[----:B------:R-:W-:Y:S01]  /*5e80*/  USHF.R.S32.HI UR4, URZ, 0x1f, UR36 ;  /* 0x0000001fff047899 */ /* 0x000fe20008011424 */
[----:B------:R-:W-:Y:S01]  /*5e90*/  ISETP.NE.U32.AND P4, PT, R92, RZ, PT ;  /* 0x000000ff5c00720c */ /* 0x000fe20003f85070 */
[----:B------:R-:W-:Y:S01]  /*5ea0*/  IMAD.U32 R0, RZ, RZ, UR42 ;  /* 0x0000002aff007e24 */ /* 0x000fe2000f8e00ff */
[----:B------:R-:W-:Y:S01]  /*5eb0*/  ISETP.NE.U32.AND P2, PT, R88, RZ, PT ;  /* 0x000000ff5800720c */ /* 0x000fe20003f45070 */
[----:B------:R-:W-:Y:S01]  /*5ec0*/  ULOP3.LUT UR5, UR52, 0x1, URZ, 0x3c, !UPT ;  /* 0x0000000134057892 */ /* 0x000fe2000f8e3cff */
[----:B------:R-:W-:Y:S01]  /*5ed0*/  ISETP.NE.AND.EX P4, PT, R93, RZ, PT, P4 ;  /* 0x000000ff5d00720c */ /* 0x000fe20003f85340 */
[----:B------:R-:W1:Y:S01]  /*5ee0*/  LDCU UR6, c[0x0][0x8c8] ;  /* 0x00011900ff0677ac */ /* 0x000e620008000800 */
[----:B------:R-:W-:Y:S01]  /*5ef0*/  LEA.HI.X.SX32 R3, R0, RZ, 0x1, P0 ;  /* 0x000000ff00037211 */ /* 0x000fe200000f0eff */
[C---:B------:R-:W-:Y:S01]  /*5f00*/  IMAD R0, R40.reuse, UR4, RZ ;  /* 0x0000000428007c24 */ /* 0x040fe2000f8e02ff */
[----:B------:R-:W-:Y:S01]  /*5f10*/  PLOP3.LUT P0, PT, PT, PT, PT, 0x8, 0x80 ;  /* 0x000000000080781c */ /* 0x000fe20003f0e170 */
[----:B------:R-:W-:Y:S01]  /*5f20*/  UISETP.NE.U32.AND UP0, UPT, UR44, URZ, UPT ;  /* 0x000000ff2c00728c */ /* 0x000fe2000bf05070 */
[----:B------:R-:W-:Y:S01]  /*5f30*/  ISETP.NE.U32.AND P3, PT, RZ, UR38, PT ;  /* 0x00000026ff007c0c */ /* 0x000fe2000bf65070 */
[----:B------:R-:W-:Y:S01]  /*5f40*/  IMAD R0, R41, UR36, R0 ;  /* 0x0000002429007c24 */ /* 0x000fe2000f8e0200 */
[----:B------:R-:W-:Y:S01]  /*5f50*/  P2R R115, PR, RZ, 0x1 ;  /* 0x00000001ff737803 */ /* 0x000fe20000000000 */
[----:B------:R-:W-:Y:S01]  /*5f60*/  IMAD.WIDE.U32 R2, R40, UR36, R2 ;  /* 0x0000002428027c25 */ /* 0x000fe2000f8e0002 */
[----:B------:R-:W-:Y:S02]  /*5f70*/  ISETP.NE.U32.AND P1, PT, R92, RZ, PT ;  /* 0x000000ff5c00720c */ /* 0x000fe40003f25070 */
[----:B------:R-:W-:Y:S01]  /*5f80*/  ISETP.NE.AND.EX P2, PT, R89, RZ, PT, P2 ;  /* 0x000000ff5900720c */ /* 0x000fe20003f45320 */
[----:B------:R-:W-:Y:S01]  /*5f90*/  IMAD.IADD R0, R3, 0x1, R0 ;  /* 0x0000000103007824 */ /* 0x000fe200078e0200 */
[C---:B------:R-:W-:Y:S02]  /*5fa0*/  LEA R4, P0, R2.reuse, UR44, 0x1 ;  /* 0x0000002c02047c11 */ /* 0x040fe4000f8008ff */
[----:B------:R-:W-:Y:S02]  /*5fb0*/  ISETP.NE.AND.EX P3, PT, RZ, UR39, PT, P3 ;  /* 0x00000027ff007c0c */ /* 0x000fe4000bf65330 */
[----:B------:R-:W-:Y:S01]  /*5fc0*/  LEA.HI.X R5, R2, UR45, R0, 0x1, P0 ;  /* 0x0000002d02057c11 */ /* 0x000fe200080f0c00 */
[----:B------:R-:W-:Y:S01]  /*5fd0*/  IMAD.U32 R2, RZ, RZ, UR56 ;  /* 0x00000038ff027e24 */ /* 0x000fe2000f8e00ff */
[----:B-1----:R-:W-:Y:S09]  /*5fe0*/  @!P4 BRA `(.L_x_109) ;  /* 0x00000000002cc947 */ /* 0x002ff20003800000 */
[----:B------:R-:W-:Y:S01]  /*5ff0*/  ISETP.NE.U32.AND P0, PT, R90, RZ, PT ;  /* 0x000000ff5a00720c */ /* 0x000fe20003f05070 */
[----:B------:R-:W-:Y:S03]  /*6000*/  IMAD.MOV.U32 R98, RZ, RZ, 0x1 ;  /* 0x00000001ff627424 */ /* 0x000fe600078e00ff */
[----:B------:R-:W-:Y:S11]  /*6010*/  ISETP.NE.AND.EX P0, PT, R91, RZ, PT, P0 ;  /* 0x000000ff5b00720c */ /* 0x000ff60003f05300 */
[----:B------:R-:W-:Y:S02]  /*6020*/  @!UPT UIADD3 URZ, UPT, UPT, URZ, URZ, URZ ;  /* 0x000000fffffff290 */ /* 0x000fe4000fffe0ff */
[----:B------:R-:W1:Y:S01]  /*6030*/  @P0 LDC.64 R6, c[0x0][0x888] ;  /* 0x00022200ff060b82 */ /* 0x000e620000000a00 */
[----:B------:R-:W-:Y:S04]  /*6040*/  @P0 IMAD R0, R92, UR36, RZ ;  /* 0x000000245c000c24 */ /* 0x000fe8000f8e02ff */
[----:B-1----:R-:W-:Y:S04]  /*6050*/  @P0 IMAD.WIDE R6, R0, 0x4, R6 ;  /* 0x0000000400060825 */ /* 0x002fe800078e0206 */
[----:B------:R-:W-:Y:S01]  /*6060*/  HFMA2 R0, -RZ, RZ, 0, 5.9604644775390625e-08 ;  /* 0x00000001ff007431 */ /* 0x000fe200000001ff */
[----:B-----5:R1:W5:Y:S04]  /*6070*/  @P0 LDG.E R48, desc[UR46][R6.64] ;  /* 0x0000002e06300981 */ /* 0x020368000c1e1900 */
[----:B------:R-:W-:Y:S01]  /*6080*/  @!P0 PRMT R98, R0, 0x7610, R98 ;  /* 0x0000761000628816 */ /* 0x000fe20000000062 */
[----:B-1----:R-:W2:Y:S06]  /*6090*/  @!P0 LDC R48, c[0x0][0x880] ;  /* 0x00022000ff308b82 */ /* 0x002eac0000000800 */
.L_x_109:
[----:B------:R-:W-:Y:S01]  /*60a0*/  LEA R0, R2, UR48, 0x3 ;  /* 0x0000003002007c11 */ /* 0x000fe2000f8e18ff */
[----:B------:R-:W-:Y:S01]  /*60b0*/  UISETP.NE.AND.EX UP0, UPT, UR45, URZ, UPT, UP0 ;  /* 0x000000ff2d00728c */ /* 0x000fe2000bf05300 */
[----:B------:R-:W-:Y:S01]  /*60c0*/  ISETP.NE.AND P5, PT, R115, RZ, PT ;  /* 0x000000ff7300720c */ /* 0x000fe20003fa5270 */
[----:B------:R-:W-:Y:S01]  /*60d0*/  IMAD.U32 R71, RZ, RZ, UR5 ;  /* 0x00000005ff477e24 */ /* 0x000fe2000f8e00ff */
[----:B------:R-:W-:Y:S01]  /*60e0*/  ISETP.NE.AND.EX P0, PT, R93, RZ, PT, P1 ;  /* 0x000000ff5d00720c */ /* 0x000fe20003f05310 */
[----:B------:R-:W-:Y:S01]  /*60f0*/  IMAD.U32 R2, RZ, RZ, UR6 ;  /* 0x00000006ff027e24 */ /* 0x000fe2000f8e00ff */
[----:B------:R-:W-:Y:S11]  /*6100*/  @!P2 BRA `(.L_x_110) ;  /* 0x000000000020a947 */ /* 0x000ff60003800000 */
[----:B------:R-:W-:Y:S04]  /*6110*/  ISETP.NE.U32.AND P2, PT, R86, RZ, PT ;  /* 0x000000ff5600720c */ /* 0x000fe80003f45070 */
[----:B------:R-:W-:Y:S11]  /*6120*/  ISETP.NE.AND.EX P2, PT, R87, RZ, PT, P2 ;  /* 0x000000ff5700720c */ /* 0x000ff60003f45320 */
[----:B------:R-:W-:Y:S02]  /*6130*/  @!UPT UIADD3 URZ, UPT, UPT, URZ, URZ, URZ ;  /* 0x000000fffffff290 */ /* 0x000fe4000fffe0ff */
[----:B------:R-:W1:Y:S01]  /*6140*/  @P2 LDC.64 R6, c[0x0][0x8a8] ;  /* 0x00022a00ff062b82 */ /* 0x000e620000000a00 */
[----:B------:R-:W-:Y:S04]  /*6150*/  @P2 IMAD R3, R88, UR36, RZ ;  /* 0x0000002458032c24 */ /* 0x000fe8000f8e02ff */
[----:B-1----:R-:W-:Y:S05]  /*6160*/  @P2 IMAD.WIDE R6, R3, 0x4, R6 ;  /* 0x0000000403062825 */ /* 0x002fea00078e0206 */
[----:B-----5:R1:W5:Y:S02]  /*6170*/  @P2 LDG.E R47, desc[UR46][R6.64] ;  /* 0x0000002e062f2981 */ /* 0x020364000c1e1900 */
[----:B-1----:R-:W3:Y:S02]  /*6180*/  @!P2 LDC R47, c[0x0][0x8a0] ;  /* 0x00022800ff2fab82 */ /* 0x002ee40000000800 */
.L_x_110:
[----:B------:R-:W-:Y:S05]  /*6190*/  @P3 BRA P0, `(.L_x_111) ;  /* 0x0000000000343947 */ /* 0x000fea0000000000 */
[----:B------:R-:W-:Y:S02]  /*61a0*/  ISETP.NE.AND.EX P1, PT, R93, RZ, PT, P1 ;  /* 0x000000ff5d00720c */ /* 0x000fe40003f25310 */
[----:B------:R-:W-:Y:S11]  /*61b0*/  PLOP3.LUT P0, PT, PT, PT, PT, 0x80, 0x8 ;  /* 0x000000000008781c */ /* 0x000ff60003f0f070 */
[----:B------:R-:W-:Y:S02]  /*61c0*/  @P1 LOP3.LUT P2, RZ, R98, 0xff, RZ, 0xc0, !PT ;  /* 0x000000ff62ff1812 */ /* 0x000fe4000784c0ff */
[----:B------:R-:W-:Y:S02]  /*61d0*/  @P1 ISETP.NE.U32.AND P3, PT, RZ, UR38, PT ;  /* 0x00000026ff001c0c */ /* 0x000fe4000bf65070 */
[----:B------:R-:W-:Y:S02]  /*61e0*/  @P1 PLOP3.LUT P0, PT, P2, PT, PT, 0x80, 0x8 ;  /* 0x000000000008181c */ /* 0x000fe4000170f070 */
[C---:B--2--5:R-:W-:Y:S02]  /*61f0*/  @P1 FSETP.NEU.AND P2, PT, R48.reuse, RZ, PT ;  /* 0x000000ff3000120b */ /* 0x064fe40003f4d000 */
[----:B------:R-:W-:Y:S02]  /*6200*/  @P1 ISETP.NE.AND.EX P3, PT, RZ, UR39, PT, P3 ;  /* 0x00000027ff001c0c */ /* 0x000fe4000bf65330 */
[----:B------:R-:W-:Y:S02]  /*6210*/  @P1 SEL R3, RZ, 0xffffffff, P2 ;  /* 0xffffffffff031807 */ /* 0x000fe40001000000 */
[----:B------:R-:W-:Y:S05]  /*6220*/  @!P1 FSETP.EQ.AND P5, PT, R48, RZ, PT ;  /* 0x000000ff3000920b */ /* 0x000fea0003fa2000 */
[----:B------:R-:W-:Y:S04]  /*6230*/  @!P0 SEL R3, RZ, 0xffffffff, P3 ;  /* 0xffffffffff038807 */ /* 0x000fe80001800000 */
[----:B------:R-:W-:Y:S04]  /*6240*/  @P1 LOP3.LUT R3, R3, 0x1, RZ, 0xc0, !PT ;  /* 0x0000000103031812 */ /* 0x000fe800078ec0ff */
[----:B------:R-:W-:Y:S04]  /*6250*/  @P1 ISETP.EQ.U32.AND P5, PT, R3, 0x1, PT ;  /* 0x000000010300180c */ /* 0x000fe80003fa2070 */
[----:B------:R-:W-:Y:S09]  /*6260*/  P2R R115, PR, RZ, 0x20 ;  /* 0x00000020ff737803 */ /* 0x000ff20000000000 */
.L_x_111:
[----:B------:R-:W-:Y:S05]  /*6270*/  BRA.U !UP0, `(.L_x_112) ;  /* 0x0000000108187547 */ /* 0x000fea000b800000 */
[----:B------:R-:W-:Y:S01]  /*6280*/  ISETP.LE.AND P0, PT, R100, UR41, PT ;  /* 0x0000002964007c0c */ /* 0x000fe2000bf03270 */
[----:B------:R-:W-:Y:S05]  /*6290*/  VIADD R2, R110, UR42 ;  /* 0x0000002a6e027c36 */ /* 0x000fea0008000000 */
[----:B------:R-:W-:Y:S02]  /*62a0*/  ISETP.GE.OR P0, PT, R2, UR49, P0 ;  /* 0x0000003102007c0c */ /* 0x000fe40008706670 */
[----:B------:R-:W-:Y:S11]  /*62b0*/  PRMT R2, RZ, 0x7610, R2 ;  /* 0x00007610ff027816 */ /* 0x000ff60000000002 */
[----:B------:R-:W4:Y:S02]  /*62c0*/  @!P0 LDG.E.U16 R2, desc[UR46][R4.64] ;  /* 0x0000002e04028981 */ /* 0x000f24000c1e1500 */
[----:B----4-:R-:W-:Y:S07]  /*62d0*/  HADD2.F32 R2, -RZ, R2.H0_H0 ;  /* 0x20000002ff027230 */ /* 0x010fee0000004100 */
.L_x_112:
[----:B------:R-:W-:Y:S01]  /*62e0*/  @!P5 SHF.L.U32 R3, R71, 0x1f, RZ ;  /* 0x0000001f4703d819 */ /* 0x000fe200000006ff */
[----:B------:R-:W-:Y:S01]  /*62f0*/  IMAD.U32 R68, RZ, RZ, UR56 ;  /* 0x00000038ff447e24 */ /* 0x000fe2000f8e00ff */
[----:B------:R-:W-:Y:S01]  /*6300*/  LEA R116, R84, UR48, 0x3 ;  /* 0x0000003054747c11 */ /* 0x000fe2000f8e18ff */
[----:B------:R-:W-:Y:S01]  /*6310*/  IMAD.SHL.U32 R119, R105, 0x10, RZ ;  /* 0x0000001069777824 */ /* 0x000fe200078e00ff */
[----:B------:R1:W4:Y:S01]  /*6320*/  @!P5 SYNCS.PHASECHK.TRANS64.TRYWAIT P1, [R0+URZ+0xa0], R3 ;  /* 0x0000a0030000d5a7 */ /* 0x00032200080211ff */
[----:B------:R-:W-:Y:S01]  /*6330*/  ISETP.NE.U32.AND P3, PT, RZ, UR38, PT ;  /* 0x00000026ff007c0c */ /* 0x000fe2000bf65070 */
[----:B------:R-:W-:Y:S01]  /*6340*/  IMAD.SHL.U32 R68, R68, 0x2000, RZ ;  /* 0x0000200044447824 */ /* 0x000fe200078e00ff */
[----:B--2--5:R-:W-:Y:S01]  /*6350*/  FSETP.NEU.AND P2, PT, R48, RZ, PT ;  /* 0x000000ff3000720b */ /* 0x024fe20003f4d000 */
[----:B------:R-:W-:Y:S01]  /*6360*/  IMAD.SHL.U32 R118, R104, 0x10, RZ ;  /* 0x0000001068767824 */ /* 0x000fe200078e00ff */
[----:B------:R-:W-:Y:S01]  /*6370*/  ISETP.NE.AND.EX P3, PT, RZ, UR39, PT, P3 ;  /* 0x00000027ff007c0c */ /* 0x000fe2000bf65330 */
[----:B------:R-:W-:Y:S01]  /*6380*/  IMAD.IADD R63, R111, 0x1, R68 ;  /* 0x000000016f3f7824 */ /* 0x000fe200078e0244 */
[----:B------:R-:W-:Y:S01]  /*6390*/  SEL R4, RZ, 0xffffffff, P2 ;  /* 0xffffffffff047807 */ /* 0x000fe20001000000 */
[----:B------:R-:W-:Y:S01]  /*63a0*/  BSSY B1, `(.L_x_113) ;  /* 0x0000033000017945 */ /* 0x000fe20003800000 */
[----:B------:R-:W-:Y:S01]  /*63b0*/  SEL R5, RZ, 0xffffffff, P3 ;  /* 0xffffffffff057807 */ /* 0x000fe20001800000 */
[----:B------:R-:W-:Y:S01]  /*63c0*/  IMAD.IADD R62, R63, 0x1, R119 ;  /* 0x000000013f3e7824 */ /* 0x000fe200078e0277 */
[----:B------:R-:W-:Y:S01]  /*63d0*/  LOP3.LUT P3, R117, R98, 0xff, RZ, 0xc0, !PT ;  /* 0x000000ff62757812 */ /* 0x000fe2000786c0ff */
[----:B------:R-:W-:Y:S01]  /*63e0*/  IMAD.MOV.U32 R70, RZ, RZ, 0x1 ;  /* 0x00000001ff467424 */ /* 0x000fe200078e00ff */
[----:B------:R-:W-:Y:S01]  /*63f0*/  CS2R R82, SRZ ;  /* 0x0000000000527805 */ /* 0x000fe2000001ff00 */
[----:B------:R-:W-:Y:S01]  /*6400*/  IMAD R51, R84, 0x40, R85 ;  /* 0x0000004054337824 */ /* 0x000fe200078e0255 */
[----:B------:R-:W-:Y:S01]  /*6410*/  @P4 SEL R4, R5, R4, !P3 ;  /* 0x0000000405044207 */ /* 0x000fe20005800000 */
[----:B------:R-:W-:Y:S01]  /*6420*/  IMAD.U32 R69, RZ, RZ, UR56 ;  /* 0x00000038ff457e24 */ /* 0x000fe2000f8e00ff */
[----:B------:R-:W-:Y:S02]  /*6430*/  CS2R R80, SRZ ;  /* 0x0000000000507805 */ /* 0x000fe4000001ff00 */
[----:B------:R-:W-:Y:S02]  /*6440*/  CS2R R74, SRZ ;  /* 0x00000000004a7805 */ /* 0x000fe4000001ff00 */
[----:B------:R-:W-:Y:S02]  /*6450*/  LOP3.LUT R4, R4, 0x1, RZ, 0xc0, !PT ;  /* 0x0000000104047812 */ /* 0x000fe400078ec0ff */
[----:B------:R-:W-:Y:S02]  /*6460*/  CS2R R72, SRZ ;  /* 0x0000000000487805 */ /* 0x000fe4000001ff00 */
[----:B------:R-:W-:Y:S02]  /*6470*/  CS2R R66, SRZ ;  /* 0x0000000000427805 */ /* 0x000fe4000001ff00 */
[----:B------:R-:W-:Y:S02]  /*6480*/  CS2R R64, SRZ ;  /* 0x0000000000407805 */ /* 0x000fe4000001ff00 */
[----:B------:R-:W-:Y:S02]  /*6490*/  ISETP.NE.U32.AND P2, PT, R4, 0x1, PT ;  /* 0x000000010400780c */ /* 0x000fe40003f45070 */
[----:B------:R-:W-:Y:S02]  /*64a0*/  CS2R R58, SRZ ;  /* 0x00000000003a7805 */ /* 0x000fe4000001ff00 */
[----:B-1----:R-:W-:Y:S02]  /*64b0*/  SHF.L.U32 R3, R108, 0x1f, RZ ;  /* 0x0000001f6c037819 */ /* 0x002fe400000006ff */
[----:B------:R-:W-:Y:S02]  /*64c0*/  CS2R R56, SRZ ;  /* 0x0000000000387805 */ /* 0x000fe4000001ff00 */
[----:B------:R-:W-:Y:S01]  /*64d0*/  P2R R76, PR, RZ, 0x4 ;  /* 0x00000004ff4c7803 */ /* 0x000fe20000000000 */
[----:B------:R-:W-:Y:S01]  /*64e0*/  IMAD.IADD R61, R63, 0x1, R118 ;  /* 0x000000013f3d7824 */ /* 0x000fe200078e0276 */
[----:B------:R1:W2:Y:S01]  /*64f0*/  SYNCS.PHASECHK.TRANS64.TRYWAIT P0, [R116+URZ+0x100], R3 ;  /* 0x00010003740075a7 */ /* 0x0002a200080011ff */
[----:B------:R-:W-:Y:S01]  /*6500*/  IMAD.IADD R60, R109, 0x1, R62 ;  /* 0x000000016d3c7824 */ /* 0x000fe200078e023e */
[----:B----4-:R-:W-:Y:S01]  /*6510*/  @!P5 SEL R70, RZ, 0x1, !P1 ;  /* 0x00000001ff46d807 */ /* 0x010fe20004800000 */
[----:B-1----:R-:W-:Y:S06]  /*6520*/  @P5 BRA `(.L_x_114) ;  /* 0x0000000000685947 */ /* 0x002fec0003800000 */
[----:B------:R-:W-:Y:S01]  /*6530*/  ISETP.NE.AND P1, PT, R70, RZ, PT ;  /* 0x000000ff4600720c */ /* 0x000fe20003f25270 */
[----:B------:R-:W-:Y:S01]  /*6540*/  BSSY B0, `(.L_x_115) ;  /* 0x000000d000007945 */ /* 0x000fe20003800000 */
[----:B------:R-:W-:Y:S02]  /*6550*/  CS2R R58, SRZ ;  /* 0x00000000003a7805 */ /* 0x000fe4000001ff00 */
[----:B------:R-:W-:Y:S02]  /*6560*/  CS2R R56, SRZ ;  /* 0x0000000000387805 */ /* 0x000fe4000001ff00 */
[----:B------:R-:W-:Y:S02]  /*6570*/  CS2R R66, SRZ ;  /* 0x0000000000427805 */ /* 0x000fe4000001ff00 */
[----:B------:R-:W-:Y:S02]  /*6580*/  CS2R R64, SRZ ;  /* 0x0000000000407805 */ /* 0x000fe4000001ff00 */
[----:B------:R-:W-:Y:S02]  /*6590*/  CS2R R74, SRZ ;  /* 0x00000000004a7805 */ /* 0x000fe4000001ff00 */
[----:B------:R-:W-:Y:S02]  /*65a0*/  CS2R R72, SRZ ;  /* 0x0000000000487805 */ /* 0x000fe4000001ff00 */
[----:B------:R-:W-:Y:S02]  /*65b0*/  CS2R R82, SRZ ;  /* 0x0000000000527805 */ /* 0x000fe4000001ff00 */
[----:B------:R-:W-:Y:S01]  /*65c0*/  CS2R R80, SRZ ;  /* 0x0000000000507805 */ /* 0x000fe2000001ff00 */
[----:B------:R-:W-:Y:S06]  /*65d0*/  @P1 BRA `(.L_x_116) ;  /* 0x00000000000c1947 */ /* 0x000fec0003800000 */
[----:B------:R-:W-:Y:S04]  /*65e0*/  SHF.L.U32 R4, R71, 0x1f, RZ ;  /* 0x0000001f47047819 */ /* 0x000fe800000006ff */
[----:B------:R-:W1:Y:S02]  /*65f0*/  SYNCS.PHASECHK.TRANS64.TRYWAIT P1, [R0+URZ+0xa0], R4 ;  /* 0x0000a004000075a7 */ /* 0x000e6400080211ff */
[----:B-1----:R-:W-:Y:S05]  /*6600*/  @!P1 BRA `(.L_x_117) ;  /* 0x00000028002c9947 */ /* 0x002fea0003800000 */
.L_x_116:
[----:B------:R-:W-:Y:S05]  /*6610*/  BSYNC B0 ;  /* 0x0000000000007941 */ /* 0x000fea0003800000 */
.L_x_115:
[----:B------:R-:W-:Y:S01]  /*6620*/  ISETP.NE.AND P1, PT, R76, RZ, PT ;  /* 0x000000ff4c00720c */ /* 0x000fe20003f25270 */
[----:B------:R-:W-:Y:S04]  /*6630*/  UIADD3 UR5, UPT, UPT, UR56, 0x1, URZ ;  /* 0x0000000138057890 */ /* 0x000fe8000fffe0ff */
[----:B------:R-:W-:Y:S04]  /*6640*/  UISETP.NE.AND UP0, UPT, UR5, 0x3, UPT ;  /* 0x000000030500788c */ /* 0x000fe8000bf05270 */
[----:B------:R-:W-:Y:S02]  /*6650*/  USEL UR4, URZ, 0x1, UP0 ;  /* 0x00000001ff047887 */ /* 0x000fe40008000000 */
[----:B------:R-:W-:Y:S02]  /*6660*/  USEL UR5, UR5, URZ, UP0 ;  /* 0x000000ff05057287 */ /* 0x000fe40008000000 */
[----:B------:R4:W1:Y:S02]  /*6670*/  @P1 LDS.128 R56, [R63] ;  /* 0x000000003f381984 */ /* 0x0008640000000c00 */
[----:B------:R-:W-:Y:S02]  /*6680*/  LOP3.LUT R71, R71, UR4, RZ, 0x3c, !PT ;  /* 0x0000000447477c12 */ /* 0x000fe4000f8e3cff */
[----:B------:R4:W1:Y:S01]  /*6690*/  @P1 LDS.128 R64, [R62+0x10] ;  /* 0x000010003e401984 */ /* 0x0008620000000c00 */
[----:B------:R-:W-:Y:S03]  /*66a0*/  IMAD.U32 R69, RZ, RZ, UR5 ;  /* 0x00000005ff457e24 */ /* 0x000fe6000f8e00ff */
[----:B------:R4:W1:Y:S04]  /*66b0*/  @P1 LDS.128 R72, [R61+0x20] ;  /* 0x000020003d481984 */ /* 0x0008680000000c00 */
[----:B------:R4:W1:Y:S02]  /*66c0*/  @P1 LDS.128 R80, [R60+0x10] ;  /* 0x000010003c501984 */ /* 0x0008640000000c00 */
.L_x_114:
[----:B------:R-:W-:Y:S05]  /*66d0*/  BSYNC B1 ;  /* 0x0000000000017941 */ /* 0x000fea0003800000 */
.L_x_113:
[----:B-1----:R-:W-:Y:S04]  /*66e0*/  SHF.R.U32.HI R0, RZ, 0x15, R51 ;  /* 0x00000015ff007819 */ /* 0x002fe80000011633 */
[----:B------:R-:W-:Y:S01]  /*66f0*/  LOP3.LUT P1, RZ, R0, 0x3, R103, 0x48, !PT ;  /* 0x0000000300ff7812 */ /* 0x000fe20007824867 */
[----:B------:R-:W-:Y:S01]  /*6700*/  @!UPT UIADD3 URZ, UPT, UPT, URZ, URZ, URZ ;  /* 0x000000fffffff290 */ /* 0x000fe2000fffe0ff */
[----:B--2---:R-:W-:Y:S11]  /*6710*/  @P0 BRA `(.L_x_118) ;  /* 0x0000000000080947 */ /* 0x004ff60003800000 */
[----:B------:R-:W1:Y:S02]  /*6720*/  SYNCS.PHASECHK.TRANS64.TRYWAIT P0, [R116+URZ+0x100], R3 ;  /* 0x00010003740075a7 */ /* 0x000e6400080011ff */
[----:B-1----:R-:W-:Y:S05]  /*6730*/  @!P0 BRA `(.L_x_119) ;  /* 0x0000002400f48947 */ /* 0x002fea0003800000 */
.L_x_118:
[----:B------:R-:W-:Y:S05]  /*6740*/  @!P1 BRA `(.L_x_120) ;  /* 0x0000000000409947 */ /* 0x000fea0003800000 */
[----:B------:R-:W2:Y:S01]  /*6750*/  LDCU.64 UR8, c[0x4][0x70] ;  /* 0x01000e00ff0877ac */ /* 0x000ea20008000a00 */
[----:B------:R-:W-:Y:S01]  /*6760*/  MOV R15, 0x0 ;  /* 0x00000000000f7802 */ /* 0x000fe20000000f00 */
[----:B------:R-:W-:Y:S02]  /*6770*/  HFMA2 R12, -RZ, RZ, 0, 5.9604644775390625e-08 ;  /* 0x00000001ff0c7431 */ /* 0x000fe400000001ff */
[----:B------:R-:W-:Y:S02]  /*6780*/  IMAD.MOV.U32 R8, RZ, RZ, 0x192 ;  /* 0x00000192ff087424 */ /* 0x000fe400078e00ff */
[----:B------:R-:W-:Y:S01]  /*6790*/  IMAD.MOV.U32 R13, RZ, RZ, RZ ;  /* 0x000000ffff0d7224 */ /* 0x000fe200078e00ff */
[----:B------:R-:W5:Y:S01]  /*67a0*/  LDCU.64 UR6, c[0x4][0x78] ;  /* 0x01000f00ff0677ac */ /* 0x000f620008000a00 */
[----:B------:R-:W1:Y:S01]  /*67b0*/  LDC.64 R14, c[0x4][R15] ;  /* 0x010000000f0e7b82 */ /* 0x000e620000000a00 */
[----:B------:R-:W3:Y:S01]  /*67c0*/  LDCU.64 UR4, c[0x4][0x10] ;  /* 0x01000200ff0477ac */ /* 0x000ee20008000a00 */
[----:B--2---:R-:W-:Y:S01]  /*67d0*/  MOV R5, UR9 ;  /* 0x0000000900057c02 */ /* 0x004fe20008000f00 */
[----:B------:R-:W-:Y:S01]  /*67e0*/  IMAD.U32 R4, RZ, RZ, UR8 ;  /* 0x00000008ff047e24 */ /* 0x000fe2000f8e00ff */
[----:B-----5:R-:W-:Y:S01]  /*67f0*/  MOV R7, UR7 ;  /* 0x0000000700077c02 */ /* 0x020fe20008000f00 */
[----:B------:R-:W-:Y:S01]  /*6800*/  IMAD.U32 R6, RZ, RZ, UR6 ;  /* 0x00000006ff067e24 */ /* 0x000fe2000f8e00ff */
[----:B---3--:R-:W-:Y:S01]  /*6810*/  MOV R11, UR5 ;  /* 0x00000005000b7c02 */ /* 0x008fe20008000f00 */
[----:B------:R-:W-:Y:S02]  /*6820*/  IMAD.U32 R10, RZ, RZ, UR4 ;  /* 0x00000004ff0a7e24 */ /* 0x000fe4000f8e00ff */
[----:B------:R-:W-:Y:S07]  /*6830*/  LEPC R20, `(.L_x_120) ;  /* 0x000000001014794e */ /* 0x000fee0000000000 */
[----:B-1--4-:R-:W-:Y:S05]  /*6840*/  CALL.ABS.NOINC R14 ;  /* 0x000000000e007343 */ /* 0x012fea0003c00000 */
.L_x_120:
[----:B------:R-:W-:Y:S05]  /*6850*/  WARPSYNC.ALL ;  /* 0x0000000000007948 */ /* 0x000fea0003800000 */
[----:B------:R-:W-:Y:S01]  /*6860*/  R2UR UR4, R51 ;  /* 0x00000000330472ca */ /* 0x000fe200000e0000 */
[--C-:B------:R-:W-:Y:S01]  /*6870*/  HADD2.F32 R49, -RZ, R56.reuse.H0_H0 ;  /* 0x20000038ff317230 */ /* 0x100fe20000004100 */
[----:B------:R-:W-:Y:S01]  /*6880*/  ISETP.NE.AND P0, PT, R112, RZ, PT ;  /* 0x000000ff7000720c */ /* 0x000fe20003f05270 */
[----:B------:R-:W-:Y:S01]  /*6890*/  HADD2.F32 R50, -RZ, R56.H1_H1 ;  /* 0x30000038ff327230 */ /* 0x000fe20000004100 */
[----:B------:R-:W-:Y:S09]  /*68a0*/  BSSY.RECONVERGENT B0, `(.L_x_121) ;  /* 0x0000083000007945 */ /* 0x000ff20003800200 */
[----:B------:R-:W3:Y:S02]  /*68b0*/  LDTM.x32 R4, tmem[UR4] ;  /* 0x00000004000479ee */ /* 0x000ee400082c0000 */
[C-C-:B---3--:R-:W-:Y:S01]  /*68c0*/  FFMA R0, R47.reuse, R4, R2.reuse ;  /* 0x000000042f007223 */ /* 0x148fe20000000002 */
[C-C-:B-1----:R-:W-:Y:S01]  /*68d0*/  FFMA R3, R47.reuse, R5, R2.reuse ;  /* 0x000000052f037223 */ /* 0x142fe20000000002 */
[C-C-:B------:R-:W-:Y:S01]  /*68e0*/  FFMA R6, R47.reuse, R6, R2.reuse ;  /* 0x000000062f067223 */ /* 0x140fe20000000002 */
        /* <DEDUP_REMOVED lines=26> */
[--C-:B------:R-:W-:Y:S02]  /*6a90*/  HADD2.F32 R32, -RZ, R57.reuse.H0_H0 ;  /* 0x20000039ff207230 */ /* 0x100fe40000004100 */
[C-C-:B------:R-:W-:Y:S01]  /*6aa0*/  FFMA R29, R47.reuse, R33, R2.reuse ;  /* 0x000000212f1d7223 */ /* 0x140fe20000000002 */
[----:B------:R-:W-:Y:S02]  /*6ab0*/  HADD2.F32 R33, -RZ, R57.H1_H1 ;  /* 0x30000039ff217230 */ /* 0x000fe40000004100 */
[C-C-:B------:R-:W-:Y:S01]  /*6ac0*/  FFMA R34, R47.reuse, R34, R2.reuse ;  /* 0x000000222f227223 */ /* 0x140fe20000000002 */
[----:B------:R-:W-:Y:S01]  /*6ad0*/  FFMA R35, R47, R35, R2 ;  /* 0x000000232f237223 */ /* 0x000fe20000000002 */
[C---:B------:R-:W-:Y:S01]  /*6ae0*/  FFMA R0, R48.reuse, R49, R0 ;  /* 0x0000003130007223 */ /* 0x040fe20000000000 */
[--C-:B------:R-:W-:Y:S02]  /*6af0*/  HADD2.F32 R49, -RZ, R58.reuse.H0_H0 ;  /* 0x2000003aff317230 */ /* 0x100fe40000004100 */
[C---:B------:R-:W-:Y:S01]  /*6b00*/  FFMA R3, R48.reuse, R50, R3 ;  /* 0x0000003230037223 */ /* 0x040fe20000000003 */
[C---:B------:R-:W-:Y:S01]  /*6b10*/  FFMA R6, R48.reuse, R32, R6 ;  /* 0x0000002030067223 */ /* 0x040fe20000000006 */
[----:B------:R-:W-:Y:S02]  /*6b20*/  HADD2.F32 R32, -RZ, R58.H1_H1 ;  /* 0x3000003aff207230 */ /* 0x000fe40000004100 */
[C---:B------:R-:W-:Y:S01]  /*6b30*/  FFMA R7, R48.reuse, R33, R7 ;  /* 0x0000002130077223 */ /* 0x040fe20000000007 */
[C---:B------:R-:W-:Y:S01]  /*6b40*/  FFMA R4, R48.reuse, R49, R4 ;  /* 0x0000003130047223 */ /* 0x040fe20000000004 */
[----:B------:R-:W-:Y:S01]  /*6b50*/  F2FP.RELU.F16.F32.PACK_AB R52, R3, R0 ;  /* 0x000000000334723e */ /* 0x000fe200000008ff */
[--C-:B------:R-:W-:Y:S02]  /*6b60*/  HADD2.F32 R0, -RZ, R59.reuse.H0_H0 ;  /* 0x2000003bff007230 */ /* 0x100fe40000004100 */
[C---:B------:R-:W-:Y:S01]  /*6b70*/  FFMA R5, R48.reuse, R32, R5 ;  /* 0x0000002030057223 */ /* 0x040fe20000000005 */
[----:B------:R-:W-:Y:S01]  /*6b80*/  HADD2.F32 R3, -RZ, R59.H1_H1 ;  /* 0x3000003bff037230 */ /* 0x000fe20000004100 */
[----:B------:R-:W-:Y:S01]  /*6b90*/  F2FP.RELU.F16.F32.PACK_AB R53, R7, R6 ;  /* 0x000000060735723e */ /* 0x000fe200000008ff */
[----:B------:R-:W-:Y:S02]  /*6ba0*/  HADD2.F32 R6, -RZ, R83.H1_H1 ;  /* 0x30000053ff067230 */ /* 0x000fe40000004100 */
[C---:B------:R-:W-:Y:S01]  /*6bb0*/  FFMA R10, R48.reuse, R0, R10 ;  /* 0x00000000300a7223 */ /* 0x040fe2000000000a */
[--C-:B------:R-:W-:Y:S02]  /*6bc0*/  HADD2.F32 R0, -RZ, R64.reuse.H0_H0 ;  /* 0x20000040ff007230 */ /* 0x100fe40000004100 */
[C---:B------:R-:W-:Y:S01]  /*6bd0*/  FFMA R11, R48.reuse, R3, R11 ;  /* 0x00000003300b7223 */ /* 0x040fe2000000000b */
[----:B------:R-:W-:Y:S01]  /*6be0*/  F2FP.RELU.F16.F32.PACK_AB R54, R5, R4 ;  /* 0x000000040536723e */ /* 0x000fe200000008ff */
[----:B------:R-:W-:Y:S02]  /*6bf0*/  HADD2.F32 R3, -RZ, R64.H1_H1 ;  /* 0x30000040ff037230 */ /* 0x000fe40000004100 */
[C---:B------:R-:W-:Y:S01]  /*6c00*/  FFMA R8, R48.reuse, R0, R8 ;  /* 0x0000000030087223 */ /* 0x040fe20000000008 */
[--C-:B------:R-:W-:Y:S01]  /*6c10*/  HADD2.F32 R4, -RZ, R65.reuse.H0_H0 ;  /* 0x20000041ff047230 */ /* 0x100fe20000004100 */
[----:B------:R-:W-:Y:S01]  /*6c20*/  F2FP.RELU.F16.F32.PACK_AB R55, R11, R10 ;  /* 0x0000000a0b37723e */ /* 0x000fe200000008ff */
[----:B------:R-:W-:Y:S02]  /*6c30*/  HADD2.F32 R0, -RZ, R65.H1_H1 ;  /* 0x30000041ff007230 */ /* 0x000fe40000004100 */
[C---:B------:R-:W-:Y:S01]  /*6c40*/  FFMA R9, R48.reuse, R3, R9 ;  /* 0x0000000330097223 */ /* 0x040fe20000000009 */
[--C-:B------:R-:W-:Y:S02]  /*6c50*/  HADD2.F32 R3, -RZ, R66.reuse.H0_H0 ;  /* 0x20000042ff037230 */ /* 0x100fe40000004100 */
[C---:B------:R-:W-:Y:S01]  /*6c60*/  FFMA R14, R48.reuse, R4, R14 ;  /* 0x00000004300e7223 */ /* 0x040fe2000000000e */
[----:B------:R1:W-:Y:S01]  /*6c70*/  STS.128 [R63], R52 ;  /* 0x000000343f007388 */ /* 0x0003e20000000c00 */
[C---:B------:R-:W-:Y:S01]  /*6c80*/  FFMA R15, R48.reuse, R0, R15 ;  /* 0x00000000300f7223 */ /* 0x040fe2000000000f */
[----:B------:R-:W-:Y:S02]  /*6c90*/  HADD2.F32 R0, -RZ, R66.H1_H1 ;  /* 0x30000042ff007230 */ /* 0x000fe40000004100 */
[C---:B------:R-:W-:Y:S01]  /*6ca0*/  FFMA R12, R48.reuse, R3, R12 ;  /* 0x00000003300c7223 */ /* 0x040fe2000000000c */
[--C-:B------:R-:W-:Y:S01]  /*6cb0*/  HADD2.F32 R4, -RZ, R67.reuse.H0_H0 ;  /* 0x20000043ff047230 */ /* 0x100fe20000004100 */
[----:B------:R-:W-:Y:S01]  /*6cc0*/  F2FP.RELU.F16.F32.PACK_AB R8, R9, R8 ;  /* 0x000000080908723e */ /* 0x000fe200000008ff */
[--C-:B------:R-:W-:Y:S02]  /*6cd0*/  HADD2.F32 R3, -RZ, R72.reuse.H0_H0 ;  /* 0x20000048ff037230 */ /* 0x100fe40000004100 */
[C---:B------:R-:W-:Y:S01]  /*6ce0*/  FFMA R13, R48.reuse, R0, R13 ;  /* 0x00000000300d7223 */ /* 0x040fe2000000000d */
[----:B------:R-:W-:Y:S02]  /*6cf0*/  HADD2.F32 R0, -RZ, R67.H1_H1 ;  /* 0x30000043ff007230 */ /* 0x000fe40000004100 */
[C---:B------:R-:W-:Y:S01]  /*6d00*/  FFMA R18, R48.reuse, R4, R18 ;  /* 0x0000000430127223 */ /* 0x040fe20000000012 */
[----:B------:R-:W-:Y:S01]  /*6d10*/  HADD2.F32 R4, -RZ, R72.H1_H1 ;  /* 0x30000048ff047230 */ /* 0x000fe20000004100 */
[----:B------:R-:W-:Y:S01]  /*6d20*/  F2FP.RELU.F16.F32.PACK_AB R9, R15, R14 ;  /* 0x0000000e0f09723e */ /* 0x000fe200000008ff */
[----:B------:R-:W-:Y:S02]  /*6d30*/  HADD2.F32 R5, -RZ, R83.H0_H0 ;  /* 0x20000053ff057230 */ /* 0x000fe40000004100 */
[C---:B------:R-:W-:Y:S01]  /*6d40*/  FFMA R19, R48.reuse, R0, R19 ;  /* 0x0000000030137223 */ /* 0x040fe20000000013 */
[--C-:B------:R-:W-:Y:S02]  /*6d50*/  HADD2.F32 R0, -RZ, R73.reuse.H0_H0 ;  /* 0x20000049ff007230 */ /* 0x100fe40000004100 */
[C---:B------:R-:W-:Y:S01]  /*6d60*/  FFMA R16, R48.reuse, R3, R16 ;  /* 0x0000000330107223 */ /* 0x040fe20000000010 */
[C---:B------:R-:W-:Y:S01]  /*6d70*/  FFMA R17, R48.reuse, R4, R17 ;  /* 0x0000000430117223 */ /* 0x040fe20000000011 */
[----:B------:R-:W-:Y:S01]  /*6d80*/  HADD2.F32 R3, -RZ, R73.H1_H1 ;  /* 0x30000049ff037230 */ /* 0x000fe20000004100 */
[----:B------:R-:W-:Y:S01]  /*6d90*/  F2FP.RELU.F16.F32.PACK_AB R10, R13, R12 ;  /* 0x0000000c0d0a723e */ /* 0x000fe200000008ff */
[C---:B------:R-:W-:Y:S01]  /*6da0*/  FFMA R22, R48.reuse, R0, R22 ;  /* 0x0000000030167223 */ /* 0x040fe20000000016 */
[--C-:B------:R-:W-:Y:S01]  /*6db0*/  HADD2.F32 R0, -RZ, R74.reuse.H0_H0 ;  /* 0x2000004aff007230 */ /* 0x100fe20000004100 */
[----:B------:R-:W-:Y:S01]  /*6dc0*/  F2FP.RELU.F16.F32.PACK_AB R11, R19, R18 ;  /* 0x00000012130b723e */ /* 0x000fe200000008ff */
[C---:B------:R-:W-:Y:S01]  /*6dd0*/  FFMA R23, R48.reuse, R3, R23 ;  /* 0x0000000330177223 */ /* 0x040fe20000000017 */
[----:B------:R-:W-:Y:S01]  /*6de0*/  HADD2.F32 R3, -RZ, R74.H1_H1 ;  /* 0x3000004aff037230 */ /* 0x000fe20000004100 */
[----:B------:R-:W-:Y:S01]  /*6df0*/  F2FP.RELU.F16.F32.PACK_AB R16, R17, R16 ;  /* 0x000000101110723e */ /* 0x000fe200000008ff */
[C---:B------:R-:W-:Y:S01]  /*6e00*/  FFMA R20, R48.reuse, R0, R20 ;  /* 0x0000000030147223 */ /* 0x040fe20000000014 */
[----:B------:R1:W-:Y:S01]  /*6e10*/  STS.128 [R62+0x10], R8 ;  /* 0x000010083e007388 */ /* 0x0003e20000000c00 */
[--C-:B------:R-:W-:Y:S02]  /*6e20*/  HADD2.F32 R4, -RZ, R75.reuse.H0_H0 ;  /* 0x2000004bff047230 */ /* 0x100fe40000004100 */
[C---:B------:R-:W-:Y:S01]  /*6e30*/  FFMA R21, R48.reuse, R3, R21 ;  /* 0x0000000330157223 */ /* 0x040fe20000000015 */
[----:B------:R-:W-:Y:S01]  /*6e40*/  HADD2.F32 R0, -RZ, R75.H1_H1 ;  /* 0x3000004bff007230 */ /* 0x000fe20000004100 */
[----:B------:R-:W-:Y:S01]  /*6e50*/  F2FP.RELU.F16.F32.PACK_AB R17, R23, R22 ;  /* 0x000000161711723e */ /* 0x000fe200000008ff */
[--C-:B------:R-:W-:Y:S02]  /*6e60*/  HADD2.F32 R3, -RZ, R80.reuse.H0_H0 ;  /* 0x20000050ff037230 */ /* 0x100fe40000004100 */
[C---:B------:R-:W-:Y:S01]  /*6e70*/  FFMA R26, R48.reuse, R4, R26 ;  /* 0x00000004301a7223 */ /* 0x040fe2000000001a */
[--C-:B------:R-:W-:Y:S02]  /*6e80*/  HADD2.F32 R4, -RZ, R81.reuse.H0_H0 ;  /* 0x20000051ff047230 */ /* 0x100fe40000004100 */
[C---:B------:R-:W-:Y:S01]  /*6e90*/  FFMA R27, R48.reuse, R0, R27 ;  /* 0x00000000301b7223 */ /* 0x040fe2000000001b */
[----:B------:R-:W-:Y:S02]  /*6ea0*/  HADD2.F32 R0, -RZ, R80.H1_H1 ;  /* 0x30000050ff007230 */ /* 0x000fe40000004100 */
[C---:B------:R-:W-:Y:S01]  /*6eb0*/  FFMA R24, R48.reuse, R3, R24 ;  /* 0x0000000330187223 */ /* 0x040fe20000000018 */
[--C-:B------:R-:W-:Y:S01]  /*6ec0*/  HADD2.F32 R3, -RZ, R82.reuse.H0_H0 ;  /* 0x20000052ff037230 */ /* 0x100fe20000004100 */
[----:B------:R-:W-:Y:S01]  /*6ed0*/  F2FP.RELU.F16.F32.PACK_AB R18, R21, R20 ;  /* 0x000000141512723e */ /* 0x000fe200000008ff */
[C---:B------:R-:W-:Y:S01]  /*6ee0*/  FFMA R25, R48.reuse, R0, R25 ;  /* 0x0000000030197223 */ /* 0x040fe20000000019 */
[----:B------:R-:W-:Y:S02]  /*6ef0*/  HADD2.F32 R0, -RZ, R81.H1_H1 ;  /* 0x30000051ff007230 */ /* 0x000fe40000004100 */
[C---:B------:R-:W-:Y:S01]  /*6f00*/  FFMA R30, R48.reuse, R4, R30 ;  /* 0x00000004301e7223 */ /* 0x040fe2000000001e */
[----:B------:R-:W-:Y:S01]  /*6f10*/  HADD2.F32 R4, -RZ, R82.H1_H1 ;  /* 0x30000052ff047230 */ /* 0x000fe20000004100 */
[----:B------:R-:W-:Y:S01]  /*6f20*/  F2FP.RELU.F16.F32.PACK_AB R19, R27, R26 ;  /* 0x0000001a1b13723e */ /* 0x000fe200000008ff */
[C---:B------:R-:W-:Y:S01]  /*6f30*/  FFMA R31, R48.reuse, R0, R31 ;  /* 0x00000000301f7223 */ /* 0x040fe2000000001f */
[C---:B------:R-:W-:Y:S02]  /*6f40*/  FFMA R28, R48.reuse, R3, R28 ;  /* 0x00000003301c7223 */ /* 0x040fe4000000001c */
[C---:B------:R-:W-:Y:S01]  /*6f50*/  FFMA R29, R48.reuse, R4, R29 ;  /* 0x00000004301d7223 */ /* 0x040fe2000000001d */
[----:B------:R1:W-:Y:S01]  /*6f60*/  STS.128 [R61+0x20], R16 ;  /* 0x000020103d007388 */ /* 0x0003e20000000c00 */
[C---:B------:R-:W-:Y:S01]  /*6f70*/  FFMA R34, R48.reuse, R5, R34 ;  /* 0x0000000530227223 */ /* 0x040fe20000000022 */
[----:B------:R-:W-:Y:S01]  /*6f80*/  FFMA R35, R48, R6, R35 ;  /* 0x0000000630237223 */ /* 0x000fe20000000023 */
[----:B------:R-:W-:Y:S02]  /*6f90*/  F2FP.RELU.F16.F32.PACK_AB R24, R25, R24 ;  /* 0x000000181918723e */ /* 0x000fe400000008ff */
[----:B------:R-:W-:Y:S02]  /*6fa0*/  F2FP.RELU.F16.F32.PACK_AB R25, R31, R30 ;  /* 0x0000001e1f19723e */ /* 0x000fe400000008ff */
[----:B------:R-:W-:Y:S02]  /*6fb0*/  F2FP.RELU.F16.F32.PACK_AB R26, R29, R28 ;  /* 0x0000001c1d1a723e */ /* 0x000fe400000008ff */
[----:B------:R-:W-:Y:S05]  /*6fc0*/  F2FP.RELU.F16.F32.PACK_AB R27, R35, R34 ;  /* 0x00000022231b723e */ /* 0x000fea00000008ff */
[----:B------:R1:W-:Y:S01]  /*6fd0*/  STS.128 [R60+0x10], R24 ;  /* 0x000010183c007388 */ /* 0x0003e20000000c00 */
[----:B------:R-:W-:Y:S01]  /*6fe0*/  @!PT LDS RZ, [RZ] ;  /* 0x00000000fffff984 */ /* 0x000fe20000000800 */
[----:B------:R-:W-:Y:S01]  /*6ff0*/  @!PT LDS RZ, [RZ] ;  /* 0x00000000fffff984 */ /* 0x000fe20000000800 */
[----:B------:R-:W-:Y:S01]  /*7000*/  @!PT LDS RZ, [RZ] ;  /* 0x00000000fffff984 */ /* 0x000fe20000000800 */
[----:B------:R-:W-:Y:S01]  /*7010*/  @!PT LDS RZ, [RZ] ;  /* 0x00000000fffff984 */ /* 0x000fe20000000800 */
[----:B------:R2:W-:Y:S07]  /*7020*/  MEMBAR.ALL.CTA ;  /* 0x0000000000007992 */ /* 0x0005ee0000008000 */
[----:B--2---:R-:W2:Y:S02]  /*7030*/  FENCE.VIEW.ASYNC.S ;  /* 0x00000000000073c6 */ /* 0x004ea40000000000 */
[----:B--2---:R-:W-:Y:S06]  /*7040*/  BAR.SYNC.DEFER_BLOCKING 0x1, 0x80 ;  /* 0x0042000000007b1d */ /* 0x004fec0000010000 */
[----:B------:R-:W-:Y:S05]  /*7050*/  @P0 BRA `(.L_x_122) ;  /* 0x00000000001c0947 */ /* 0x000fea0003800000 */
[----:B------:R-:W-:Y:S01]  /*7060*/  R2UR UR4, R68 ;  /* 0x00000000440472ca */ /* 0x000fe200000e0000 */
[----:B------:R-:W-:Y:S01]  /*7070*/  UIADD3 UR6, UP0, UPT, UR54, 0x680, URZ ;  /* 0x0000068036067890 */ /* 0x000fe2000ff1e0ff */
[----:B------:R-:W-:Y:S03]  /*7080*/  UMOV UR43, UR36 ;  /* 0x00000024002b7c82 */ /* 0x000fe60008000000 */
[----:B------:R-:W-:Y:S08]  /*7090*/  UIADD3.X UR7, UPT, UPT, URZ, UR55, URZ, UP0, !UPT ;  /* 0x00000037ff077290 */ /* 0x000ff000087fe4ff */
[----:B------:R-:W-:Y:S09]  /*70a0*/  UIADD3 UR40, UPT, UPT, UR48, 0x200, UR4 ;  /* 0x0000020030287890 */ /* 0x000ff2000fffe004 */
[----:B------:R2:W-:Y:S02]  /*70b0*/  UTMASTG.3D [UR40], [UR6] ;  /* 0x00000028060073b5 */ /* 0x0005e40008010000 */
[----:B--2---:R0:W-:Y:S02]  /*70c0*/  UTMACMDFLUSH ;  /* 0x00000000000079b7 */ /* 0x0041e40000000000 */
.L_x_122:
[----:B------:R-:W-:Y:S05]  /*70d0*/  BSYNC.RECONVERGENT B0 ;  /* 0x0000000000007941 */ /* 0x000fea0003800200 */
.L_x_121:
[----:B------:R-:W-:Y:S01]  /*70e0*/  UIADD3 UR40, UPT, UPT, UR56, 0x1, URZ ;  /* 0x0000000138287890 */ /* 0x000fe2000fffe0ff */
[----:B------:R-:W-:Y:S03]  /*70f0*/  BSSY.RECONVERGENT B0, `(.L_x_123) ;  /* 0x0000005000007945 */ /* 0x000fe60003800200 */
[----:B------:R-:W-:Y:S04]  /*7100*/  UISETP.NE.AND UP0, UPT, UR40, 0x3, UPT ;  /* 0x000000032800788c */ /* 0x000fe8000bf05270 */
[----:B------:R-:W-:Y:S01]  /*7110*/  USEL UR43, UR40, URZ, UP0 ;  /* 0x000000ff282b7287 */ /* 0x000fe20008000000 */
[----:B------:R-:W-:Y:S11]  /*7120*/  @P0 BRA `(.L_x_124) ;  /* 0x0000000000040947 */ /* 0x000ff60003800000 */
[----:B------:R-:W-:Y:S04]  /*7130*/  DEPBAR.LE SB0, 0x1 ;  /* 0x000080400000791a */ /* 0x000fe80000000000 */
.L_x_124:
[----:B------:R-:W-:Y:S05]  /*7140*/  BSYNC.RECONVERGENT B0 ;  /* 0x0000000000007941 */ /* 0x000fea0003800200 */
.L_x_123:
[----:B------:R-:W-:Y:S01]  /*7150*/  BAR.SYNC.DEFER_BLOCKING 0x1, 0x80 ;  /* 0x0042000000007b1d */ /* 0x000fe20000010000 */
[----:B------:R-:W-:Y:S01]  /*7160*/  ISETP.NE.AND P1, PT, R115, RZ, PT ;  /* 0x000000ff7300720c */ /* 0x000fe20003f25270 */
[----:B------:R-:W-:Y:S01]  /*7170*/  UISETP.NE.AND UP0, UPT, UR51, URZ, UPT ;  /* 0x000000ff3300728c */ /* 0x000fe2000bf05270 */
[----:B------:R-:W-:Y:S11]  /*7180*/  LEA R3, R69, UR48, 0x3 ;  /* 0x0000003045037c11 */ /* 0x000ff6000f8e18ff */
[----:B------:R-:W-:Y:S01]  /*7190*/  @!P1 SHF.L.U32 R4, R71, 0x1f, RZ ;  /* 0x0000001f47049819 */ /* 0x000fe200000006ff */
[----:B------:R-:W-:Y:S06]  /*71a0*/  BRA.U !UP0, `(.L_x_125) ;  /* 0x0000000108247547 */ /* 0x000fec000b800000 */
[----:B------:R-:W-:Y:S01]  /*71b0*/  IMAD.U32 R5, RZ, RZ, UR50 ;  /* 0x00000032ff057e24 */ /* 0x000fe2000f8e00ff */
[----:B------:R-:W-:Y:S01]  /*71c0*/  MOV R0, UR37 ;  /* 0x0000002500007c02 */ /* 0x000fe20008000f00 */
[----:B------:R-:W-:Y:S03]  /*71d0*/  UIADD3 UR50, UPT, UPT, UR50, 0x1, URZ ;  /* 0x0000000132327890 */ /* 0x000fe6000fffe0ff */
[----:B------:R-:W-:Y:S01]  /*71e0*/  @!P1 LEA R5, R5, UR48, 0x3 ;  /* 0x0000003005059c11 */ /* 0x000fe2000f8e18ff */
[----:B------:R-:W-:Y:S04]  /*71f0*/  UISETP.NE.AND UP0, UPT, UR50, 0x3, UPT ;  /* 0x000000033200788c */ /* 0x000fe8000bf05270 */
[----:B------:R-:W-:Y:S01]  /*7200*/  @!P1 VIADD R5, R5, 0xb8 ;  /* 0x000000b805059836 */ /* 0x000fe20000000000 */
[----:B------:R-:W-:Y:S04]  /*7210*/  USEL UR50, UR50, URZ, UP0 ;  /* 0x000000ff32327287 */ /* 0x000fe80008000000 */
[----:B------:R-:W-:Y:S04]  /*7220*/  @!P1 PRMT R0, R0, 0x654, R5 ;  /* 0x0000065400009816 */ /* 0x000fe80000000005 */
[----:B------:R2:W-:Y:S04]  /*7230*/  @!P1 SYNCS.ARRIVE.TRANS64.RED.A1T0 RZ, [R0+URZ], RZ ;  /* 0x000000ff00ff99a7 */ /* 0x0005e800081004ff */
.L_x_125:
[----:B------:R-:W3:Y:S01]  /*7240*/  @!P1 SYNCS.PHASECHK.TRANS64.TRYWAIT P0, [R3+URZ+0xa0], R4 ;  /* 0x0000a004030095a7 */ /* 0x000ee200080011ff */
[----:B------:R-:W-:Y:S01]  /*7250*/  BSSY B1, `(.L_x_126) ;  /* 0x0000015000017945 */ /* 0x000fe20003800000 */
[----:B---3--:R-:W-:Y:S03]  /*7260*/  @!P1 SEL R70, RZ, 0x1, !P0 ;  /* 0x00000001ff469807 */ /* 0x008fe60004000000 */
[----:B------:R-:W-:Y:S05]  /*7270*/  @P1 BRA `(.L_x_127) ;  /* 0x0000000000481947 */ /* 0x000fea0003800000 */
[----:B------:R-:W-:Y:S01]  /*7280*/  ISETP.NE.AND P1, PT, R76, RZ, PT ;  /* 0x000000ff4c00720c */ /* 0x000fe20003f25270 */
[----:B------:R-:W-:Y:S01]  /*7290*/  BSSY B0, `(.L_x_128) ;  /* 0x000000a000007945 */ /* 0x000fe20003800000 */
[----:B------:R-:W-:Y:S11]  /*72a0*/  ISETP.NE.AND P0, PT, R70, RZ, PT ;  /* 0x000000ff4600720c */ /* 0x000ff60003f05270 */
[----:B------:R-:W-:Y:S04]  /*72b0*/  @P1 IMAD R69, R69, 0x2000, R111 ;  /* 0x0000200045451824 */ /* 0x000fe800078e026f */
[----:B------:R-:W-:Y:S01]  /*72c0*/  @P1 IMAD.IADD R5, R119, 0x1, R69 ;  /* 0x0000000177051824 */ /* 0x000fe200078e0245 */
[----:B------:R-:W-:Y:S03]  /*72d0*/  @P1 IADD3 R4, PT, PT, R118, R69, RZ ;  /* 0x0000004576041210 */ /* 0x000fe60007ffe0ff */
[----:B--2---:R-:W-:Y:S01]  /*72e0*/  @P1 IMAD.IADD R0, R109, 0x1, R5 ;  /* 0x000000016d001824 */ /* 0x004fe200078e0205 */
[----:B------:R-:W-:Y:S06]  /*72f0*/  @P0 BRA `(.L_x_129) ;  /* 0x00000000000c0947 */ /* 0x000fec0003800000 */
[----:B------:R-:W-:Y:S04]  /*7300*/  SHF.L.U32 R71, R71, 0x1f, RZ ;  /* 0x0000001f47477819 */ /* 0x000fe800000006ff */
[----:B------:R-:W2:Y:S02]  /*7310*/  SYNCS.PHASECHK.TRANS64.TRYWAIT P0, [R3+URZ+0xa0], R71 ;  /* 0x0000a047030075a7 */ /* 0x000ea400080011ff */
[----:B--2---:R-:W-:Y:S05]  /*7320*/  @!P0 BRA `(.L_x_130) ;  /* 0x0000001c000c8947 */ /* 0x004fea0003800000 */
.L_x_129:
[----:B------:R-:W-:Y:S05]  /*7330*/  BSYNC B0 ;  /* 0x0000000000007941 */ /* 0x000fea0003800000 */
.L_x_128:
[----:B------:R-:W-:Y:S11]  /*7340*/  ISETP.NE.AND P0, PT, R76, RZ, PT ;  /* 0x000000ff4c00720c */ /* 0x000ff60003f05270 */
[----:B------:R-:W-:Y:S02]  /*7350*/  @!UPT UIADD3 URZ, UPT, UPT, URZ, URZ, URZ ;  /* 0x000000fffffff290 */ /* 0x000fe4000fffe0ff */
[----:B------:R3:W1:Y:S04]  /*7360*/  @P0 LDS.128 R56, [R69] ;  /* 0x0000000045380984 */ /* 0x0006680000000c00 */
[----:B------:R3:W1:Y:S04]  /*7370*/  @P0 LDS.128 R72, [R4+0x20] ;  /* 0x0000200004480984 */ /* 0x0006680000000c00 */
[----:B------:R3:W1:Y:S04]  /*7380*/  @P0 LDS.128 R64, [R5+0x10] ;  /* 0x0000100005400984 */ /* 0x0006680000000c00 */
[----:B------:R3:W1:Y:S02]  /*7390*/  @P0 LDS.128 R80, [R0+0x10] ;  /* 0x0000100000500984 */ /* 0x0006640000000c00 */
.L_x_127:
[----:B------:R-:W-:Y:S05]  /*73a0*/  BSYNC B1 ;  /* 0x0000000000017941 */ /* 0x000fea0003800000 */
.L_x_126:
[----:B--23--:R-:W-:Y:S05]  /*73b0*/  VIADD R0, R51, 0x20 ;  /* 0x0000002033007836 */ /* 0x00cfea0000000000 */
[----:B------:R-:W-:Y:S04]  /*73c0*/  SHF.R.U32.HI R0, RZ, 0x15, R0 ;  /* 0x00000015ff007819 */ /* 0x000fe80000011600 */
[----:B------:R-:W-:Y:S11]  /*73d0*/  LOP3.LUT P0, RZ, R0, 0x3, R103, 0x48, !PT ;  /* 0x0000000300ff7812 */ /* 0x000ff60007804867 */
[----:B------:R-:W-:Y:S02]  /*73e0*/  @!UPT UIADD3 URZ, UPT, UPT, URZ, URZ, URZ ;  /* 0x000000fffffff290 */ /* 0x000fe4000fffe0ff */
[----:B------:R-:W-:Y:S05]  /*73f0*/  @!P0 BRA `(.L_x_131) ;  /* 0x0000000000408947 */ /* 0x000fea0003800000 */
[----:B------:R-:W2:Y:S01]  /*7400*/  LDCU.64 UR8, c[0x4][0x70] ;  /* 0x01000e00ff0877ac */ /* 0x000ea20008000a00 */
[----:B------:R-:W-:Y:S01]  /*7410*/  MOV R15, 0x0 ;  /* 0x00000000000f7802 */ /* 0x000fe20000000f00 */
[----:B------:R-:W-:Y:S02]  /*7420*/  HFMA2 R12, -RZ, RZ, 0, 5.9604644775390625e-08 ;  /* 0x00000001ff0c7431 */ /* 0x000fe400000001ff */
[----:B-1----:R-:W-:Y:S02]  /*7430*/  IMAD.MOV.U32 R8, RZ, RZ, 0x192 ;  /* 0x00000192ff087424 */ /* 0x002fe400078e00ff */
[----:B------:R-:W-:Y:S01]  /*7440*/  IMAD.MOV.U32 R13, RZ, RZ, RZ ;  /* 0x000000ffff0d7224 */ /* 0x000fe200078e00ff */
[----:B------:R-:W1:Y:S01]  /*7450*/  LDCU.64 UR6, c[0x4][0x78] ;  /* 0x01000f00ff0677ac */ /* 0x000e620008000a00 */
[----:B------:R-:W3:Y:S01]  /*7460*/  LDC.64 R14, c[0x4][R15] ;  /* 0x010000000f0e7b82 */ /* 0x000ee20000000a00 */
[----:B------:R-:W5:Y:S01]  /*7470*/  LDCU.64 UR4, c[0x4][0x10] ;  /* 0x01000200ff0477ac */ /* 0x000f620008000a00 */
[----:B--2---:R-:W-:Y:S01]  /*7480*/  MOV R5, UR9 ;  /* 0x0000000900057c02 */ /* 0x004fe20008000f00 */
[----:B------:R-:W-:Y:S01]  /*7490*/  IMAD.U32 R4, RZ, RZ, UR8 ;  /* 0x00000008ff047e24 */ /* 0x000fe2000f8e00ff */
[----:B-1----:R-:W-:Y:S01]  /*74a0*/  MOV R7, UR7 ;  /* 0x0000000700077c02 */ /* 0x002fe20008000f00 */
[----:B------:R-:W-:Y:S01]  /*74b0*/  IMAD.U32 R6, RZ, RZ, UR6 ;  /* 0x00000006ff067e24 */ /* 0x000fe2000f8e00ff */
[----:B-----5:R-:W-:Y:S01]  /*74c0*/  MOV R11, UR5 ;  /* 0x00000005000b7c02 */ /* 0x020fe20008000f00 */
[----:B------:R-:W-:Y:S02]  /*74d0*/  IMAD.U32 R10, RZ, RZ, UR4 ;  /* 0x00000004ff0a7e24 */ /* 0x000fe4000f8e00ff */
[----:B------:R-:W-:Y:S07]  /*74e0*/  LEPC R20, `(.L_x_131) ;  /* 0x000000001014794e */ /* 0x000fee0000000000 */
[----:B---34-:R-:W-:Y:S05]  /*74f0*/  CALL.ABS.NOINC R14 ;  /* 0x000000000e007343 */ /* 0x018fea0003c00000 */
.L_x_131:
[----:B------:R-:W-:Y:S01]  /*7500*/  ISETP.NE.AND P0, PT, R112, RZ, PT ;  /* 0x000000ff7000720c */ /* 0x000fe20003f05270 */
[----:B------:R-:W-:Y:S05]  /*7510*/  WARPSYNC.ALL ;  /* 0x0000000000007948 */ /* 0x000fea0003800000 */
[----:B------:R-:W-:Y:S01]  /*7520*/  R2UR UR4, R51 ;  /* 0x00000000330472ca */ /* 0x000fe200000e0000 */
[----:B------:R-:W-:Y:S01]  /*7530*/  USHF.L.U32 UR8, UR43, 0xd, URZ ;  /* 0x0000000d2b087899 */ /* 0x000fe200080006ff */
[--C-:B-1----:R-:W-:Y:S01]  /*7540*/  HADD2.F32 R49, -RZ, R56.reuse.H0_H0 ;  /* 0x20000038ff317230 */ /* 0x102fe20000004100 */
[----:B------:R-:W-:Y:S01]  /*7550*/  IADD3 R116, PT, PT, R116, 0x120, RZ ;  /* 0x0000012074747810 */ /* 0x000fe20007ffe0ff */
[----:B------:R-:W-:Y:S01]  /*7560*/  HADD2.F32 R50, -RZ, R56.H1_H1 ;  /* 0x30000038ff327230 */ /* 0x000fe20000004100 */
[----:B------:R-:W-:Y:S01]  /*7570*/  BSSY.RECONVERGENT B0, `(.L_x_132) ;  /* 0x000008b000007945 */ /* 0x000fe20003800200 */
[--C-:B------:R-:W-:Y:S01]  /*7580*/  HADD2.F32 R51, -RZ, R57.reuse.H0_H0 ;  /* 0x20000039ff337230 */ /* 0x100fe20000004100 */
[----:B------:R-:W-:Y:S01]  /*7590*/  IADD3 R0, PT, PT, R111, UR8, RZ ;  /* 0x000000086f007c10 */ /* 0x000fe2000fffe0ff */
[----:B------:R-:W-:Y:S01]  /*75a0*/  HADD2.F32 R52, -RZ, R57.H1_H1 ;  /* 0x30000039ff347230 */ /* 0x000fe20000004100 */
[----:B------:R-:W-:Y:S01]  /*75b0*/  LOP3.LUT R116, R116, 0xfefffff8, RZ, 0xc0, !PT ;  /* 0xfefffff874747812 */ /* 0x000fe200078ec0ff */
[--C-:B------:R-:W-:Y:S01]  /*75c0*/  HADD2.F32 R53, -RZ, R58.reuse.H0_H0 ;  /* 0x2000003aff357230 */ /* 0x100fe20000004100 */
[-C--:B------:R-:W-:Y:S01]  /*75d0*/  IADD3 R119, PT, PT, R119, R0.reuse, RZ ;  /* 0x0000000077777210 */ /* 0x080fe20007ffe0ff */
[----:B------:R-:W-:Y:S01]  /*75e0*/  HADD2.F32 R54, -RZ, R58.H1_H1 ;  /* 0x3000003aff367230 */ /* 0x000fe20000004100 */
[----:B------:R-:W1:Y:S01]  /*75f0*/  LDTM.x32 R4, tmem[UR4+0x20] ;  /* 0x00002004000479ee */ /* 0x000e6200082c0000 */
[----:B------:R-:W-:Y:S01]  /*7600*/  NOP ;  /* 0x0000000000007918 */ /* 0x000fe20000000000 */
[----:B-1----:R1:W-:Y:S01]  /*7610*/  SYNCS.ARRIVE.TRANS64.RED.A1T0 RZ, [R116+URZ], RZ ;  /* 0x000000ff74ff79a7 */ /* 0x0023e200081004ff */
[----:B------:R-:W-:Y:S01]  /*7620*/  IADD3 R118, PT, PT, R118, R0, RZ ;  /* 0x0000000076767210 */ /* 0x000fe20007ffe0ff */
[--C-:B------:R-:W-:Y:S02]  /*7630*/  HADD2.F32 R55, -RZ, R59.reuse.H0_H0 ;  /* 0x2000003bff377230 */ /* 0x100fe40000004100 */
[----:B------:R-:W-:Y:S02]  /*7640*/  HADD2.F32 R56, -RZ, R59.H1_H1 ;  /* 0x3000003bff387230 */ /* 0x000fe40000004100 */
[--C-:B------:R-:W-:Y:S02]  /*7650*/  HADD2.F32 R57, -RZ, R64.reuse.H0_H0 ;  /* 0x20000040ff397230 */ /* 0x100fe40000004100 */
[----:B------:R-:W-:Y:S02]  /*7660*/  HADD2.F32 R58, -RZ, R64.H1_H1 ;  /* 0x30000040ff3a7230 */ /* 0x000fe40000004100 */
[--C-:B------:R-:W-:Y:S02]  /*7670*/  HADD2.F32 R59, -RZ, R65.reuse.H0_H0 ;  /* 0x20000041ff3b7230 */ /* 0x100fe40000004100 */
[----:B----4-:R-:W-:Y:S02]  /*7680*/  HADD2.F32 R60, -RZ, R65.H1_H1 ;  /* 0x30000041ff3c7230 */ /* 0x010fe40000004100 */
[--C-:B------:R-:W-:Y:S02]  /*7690*/  HADD2.F32 R61, -RZ, R66.reuse.H0_H0 ;  /* 0x20000042ff3d7230 */ /* 0x100fe40000004100 */
[----:B------:R-:W-:Y:S02]  /*76a0*/  HADD2.F32 R62, -RZ, R66.H1_H1 ;  /* 0x30000042ff3e7230 */ /* 0x000fe40000004100 */
[--C-:B------:R-:W-:Y:S02]  /*76b0*/  HADD2.F32 R63, -RZ, R67.reuse.H0_H0 ;  /* 0x20000043ff3f7230 */ /* 0x100fe40000004100 */
[----:B------:R-:W-:Y:S02]  /*76c0*/  HADD2.F32 R64, -RZ, R67.H1_H1 ;  /* 0x30000043ff407230 */ /* 0x000fe40000004100 */
        /* <DEDUP_REMOVED lines=31> */
[----:B------:R-:W-:Y:S01]  /*78c0*/  FFMA R2, R47, R35, R2 ;  /* 0x000000232f027223 */ /* 0x000fe20000000002 */
[C---:B------:R-:W-:Y:S01]  /*78d0*/  FFMA R4, R48.reuse, R49, R4 ;  /* 0x0000003130047223 */ /* 0x040fe20000000004 */
        /* <DEDUP_REMOVED lines=9> */
[----:B------:R-:W-:Y:S01]  /*7970*/  F2FP.RELU.F16.F32.PACK_AB R4, R5, R4 ;  /* 0x000000040504723e */ /* 0x000fe200000008ff */
[C---:B------:R-:W-:Y:S01]  /*7980*/  FFMA R14, R48.reuse, R59, R14 ;  /* 0x0000003b300e7223 */ /* 0x040fe2000000000e */
[----:B------:R-:W-:Y:S01]  /*7990*/  F2FP.RELU.F16.F32.PACK_AB R5, R7, R6 ;  /* 0x000000060705723e */ /* 0x000fe200000008ff */
[C---:B------:R-:W-:Y:S01]  /*79a0*/  FFMA R15, R48.reuse, R60, R15 ;  /* 0x0000003c300f7223 */ /* 0x040fe2000000000f */
[--C-:B------:R-:W-:Y:S01]  /*79b0*/  HADD2.F32 R65, -RZ, R72.reuse.H0_H0 ;  /* 0x20000048ff417230 */ /* 0x100fe20000004100 */
[----:B------:R-:W-:Y:S01]  /*79c0*/  F2FP.RELU.F16.F32.PACK_AB R6, R9, R8 ;  /* 0x000000080906723e */ /* 0x000fe200000008ff */
[C---:B------:R-:W-:Y:S01]  /*79d0*/  FFMA R12, R48.reuse, R61, R12 ;  /* 0x0000003d300c7223 */ /* 0x040fe2000000000c */
[----:B------:R-:W-:Y:S01]  /*79e0*/  F2FP.RELU.F16.F32.PACK_AB R7, R11, R10 ;  /* 0x0000000a0b07723e */ /* 0x000fe200000008ff */
[----:B------:R-:W-:Y:S02]  /*79f0*/  HADD2.F32 R66, -RZ, R72.H1_H1 ;  /* 0x30000048ff427230 */ /* 0x000fe40000004100 */
[C---:B------:R-:W-:Y:S01]  /*7a00*/  FFMA R13, R48.reuse, R62, R13 ;  /* 0x0000003e300d7223 */ /* 0x040fe2000000000d */
[--C-:B------:R-:W-:Y:S02]  /*7a10*/  HADD2.F32 R67, -RZ, R73.reuse.H0_H0 ;  /* 0x20000049ff437230 */ /* 0x100fe40000004100 */
[C---:B------:R-:W-:Y:S01]  /*7a20*/  FFMA R18, R48.reuse, R63, R18 ;  /* 0x0000003f30127223 */ /* 0x040fe20000000012 */
[----:B------:R1:W-:Y:S01]  /*7a30*/  STS.128 [R111+UR8], R4 ;  /* 0x000000046f007988 */ /* 0x0003e20008000c08 */
[----:B------:R-:W-:Y:S02]  /*7a40*/  HADD2.F32 R68, -RZ, R73.H1_H1 ;  /* 0x30000049ff447230 */ /* 0x000fe40000004100 */
[C---:B------:R-:W-:Y:S01]  /*7a50*/  FFMA R19, R48.reuse, R64, R19 ;  /* 0x0000004030137223 */ /* 0x040fe20000000013 */
[--C-:B------:R-:W-:Y:S02]  /*7a60*/  HADD2.F32 R69, -RZ, R74.reuse.H0_H0 ;  /* 0x2000004aff457230 */ /* 0x100fe40000004100 */
[C---:B------:R-:W-:Y:S01]  /*7a70*/  FFMA R16, R48.reuse, R65, R16 ;  /* 0x0000004130107223 */ /* 0x040fe20000000010 */
[----:B------:R-:W-:Y:S02]  /*7a80*/  HADD2.F32 R70, -RZ, R74.H1_H1 ;  /* 0x3000004aff467230 */ /* 0x000fe40000004100 */
        /* <DEDUP_REMOVED lines=8> */
[----:B------:R-:W-:Y:S01]  /*7b10*/  F2FP.RELU.F16.F32.PACK_AB R9, R15, R14 ;  /* 0x0000000e0f09723e */ /* 0x000fe200000008ff */
[----:B------:R-:W-:Y:S01]  /*7b20*/  HADD2.F32 R74, -RZ, R80.H1_H1 ;  /* 0x30000050ff4a7230 */ /* 0x000fe20000004100 */
[----:B------:R-:W-:Y:S01]  /*7b30*/  F2FP.RELU.F16.F32.PACK_AB R10, R13, R12 ;  /* 0x0000000c0d0a723e */ /* 0x000fe200000008ff */
[C---:B------:R-:W-:Y:S01]  /*7b40*/  FFMA R21, R48.reuse, R70, R21 ;  /* 0x0000004630157223 */ /* 0x040fe20000000015 */
[----:B------:R-:W-:Y:S01]  /*7b50*/  F2FP.RELU.F16.F32.PACK_AB R11, R19, R18 ;  /* 0x00000012130b723e */ /* 0x000fe200000008ff */
[--C-:B------:R-:W-:Y:S02]  /*7b60*/  HADD2.F32 R75, -RZ, R81.reuse.H0_H0 ;  /* 0x20000051ff4b7230 */ /* 0x100fe40000004100 */
[C---:B------:R-:W-:Y:S01]  /*7b70*/  FFMA R26, R48.reuse, R71, R26 ;  /* 0x00000047301a7223 */ /* 0x040fe2000000001a */
[----:B------:R-:W-:Y:S02]  /*7b80*/  HADD2.F32 R76, -RZ, R81.H1_H1 ;  /* 0x30000051ff4c7230 */ /* 0x000fe40000004100 */
[C---:B------:R-:W-:Y:S01]  /*7b90*/  FFMA R27, R48.reuse, R72, R27 ;  /* 0x00000048301b7223 */ /* 0x040fe2000000001b */
[----:B------:R1:W-:Y:S01]  /*7ba0*/  STS.128 [R119+0x10], R8 ;  /* 0x0000100877007388 */ /* 0x0003e20000000c00 */
[--C-:B------:R-:W-:Y:S02]  /*7bb0*/  HADD2.F32 R77, -RZ, R82.reuse.H0_H0 ;  /* 0x20000052ff4d7230 */ /* 0x100fe40000004100 */
[C---:B------:R-:W-:Y:S01]  /*7bc0*/  FFMA R24, R48.reuse, R73, R24 ;  /* 0x0000004930187223 */ /* 0x040fe20000000018 */
[----:B------:R-:W-:Y:S02]  /*7bd0*/  HADD2.F32 R78, -RZ, R82.H1_H1 ;  /* 0x30000052ff4e7230 */ /* 0x000fe40000004100 */
[C---:B------:R-:W-:Y:S01]  /*7be0*/  FFMA R25, R48.reuse, R74, R25 ;  /* 0x0000004a30197223 */ /* 0x040fe20000000019 */
[--C-:B------:R-:W-:Y:S02]  /*7bf0*/  HADD2.F32 R79, -RZ, R83.reuse.H0_H0 ;  /* 0x20000053ff4f7230 */ /* 0x100fe40000004100 */
[C---:B------:R-:W-:Y:S01]  /*7c00*/  FFMA R30, R48.reuse, R75, R30 ;  /* 0x0000004b301e7223 */ /* 0x040fe2000000001e */
[----:B------:R-:W-:Y:S01]  /*7c10*/  HADD2.F32 R80, -RZ, R83.H1_H1 ;  /* 0x30000053ff507230 */ /* 0x000fe20000004100 */
[----:B------:R-:W-:Y:S01]  /*7c20*/  F2FP.RELU.F16.F32.PACK_AB R16, R17, R16 ;  /* 0x000000101110723e */ /* 0x000fe200000008ff */
[C---:B------:R-:W-:Y:S01]  /*7c30*/  FFMA R31, R48.reuse, R76, R31 ;  /* 0x0000004c301f7223 */ /* 0x040fe2000000001f */
[----:B------:R-:W-:Y:S01]  /*7c40*/  F2FP.RELU.F16.F32.PACK_AB R17, R23, R22 ;  /* 0x000000161711723e */ /* 0x000fe200000008ff */
[C---:B------:R-:W-:Y:S01]  /*7c50*/  FFMA R28, R48.reuse, R77, R28 ;  /* 0x0000004d301c7223 */ /* 0x040fe2000000001c */
[----:B------:R-:W-:Y:S01]  /*7c60*/  F2FP.RELU.F16.F32.PACK_AB R18, R21, R20 ;  /* 0x000000141512723e */ /* 0x000fe200000008ff */
[C---:B------:R-:W-:Y:S01]  /*7c70*/  FFMA R29, R48.reuse, R78, R29 ;  /* 0x0000004e301d7223 */ /* 0x040fe2000000001d */
[----:B------:R-:W-:Y:S01]  /*7c80*/  F2FP.RELU.F16.F32.PACK_AB R19, R27, R26 ;  /* 0x0000001a1b13723e */ /* 0x000fe200000008ff */
[C---:B------:R-:W-:Y:S01]  /*7c90*/  FFMA R34, R48.reuse, R79, R34 ;  /* 0x0000004f30227223 */ /* 0x040fe20000000022 */
[----:B------:R-:W-:Y:S01]  /*7ca0*/  FFMA R2, R48, R80, R2 ;  /* 0x0000005030027223 */ /* 0x000fe20000000002 */
[----:B------:R-:W-:Y:S02]  /*7cb0*/  F2FP.RELU.F16.F32.PACK_AB R24, R25, R24 ;  /* 0x000000181918723e */ /* 0x000fe400000008ff */
[----:B------:R1:W-:Y:S01]  /*7cc0*/  STS.128 [R118+0x20], R16 ;  /* 0x0000201076007388 */ /* 0x0003e20000000c00 */
[----:B------:R-:W-:Y:S02]  /*7cd0*/  F2FP.RELU.F16.F32.PACK_AB R25, R31, R30 ;  /* 0x0000001e1f19723e */ /* 0x000fe400000008ff */
[----:B------:R-:W-:Y:S02]  /*7ce0*/  F2FP.RELU.F16.F32.PACK_AB R26, R29, R28 ;  /* 0x0000001c1d1a723e */ /* 0x000fe400000008ff */
[----:B------:R-:W-:Y:S02]  /*7cf0*/  F2FP.RELU.F16.F32.PACK_AB R27, R2, R34 ;  /* 0x00000022021b723e */ /* 0x000fe400000008ff */
[----:B------:R-:W-:Y:S05]  /*7d00*/  IADD3 R0, PT, PT, R109, R119, RZ ;  /* 0x000000776d007210 */ /* 0x000fea0007ffe0ff */
        /* <DEDUP_REMOVED lines=9> */
[----:B------:R-:W-:Y:S02]  /*7da0*/  UIADD3 UR10, UP0, UPT, UR54, 0x680, URZ ;  /* 0x00000680360a7890 */ /* 0x000fe4000ff1e0ff */
[----:B------:R-:W-:Y:S02]  /*7db0*/  UIADD3 UR5, UPT, UPT, UR41, 0x20, URZ ;  /* 0x0000002029057890 */ /* 0x000fe4000fffe0ff */
[----:B------:R-:W-:Y:S02]  /*7dc0*/  UIADD3 UR4, UPT, UPT, UR48, 0x200, UR8 ;  /* 0x0000020030047890 */ /* 0x000fe4000fffe008 */
[----:B------:R-:W-:Y:S01]  /*7dd0*/  UIADD3.X UR11, UPT, UPT, URZ, UR55, URZ, UP0, !UPT ;  /* 0x00000037ff0b7290 */ /* 0x000fe200087fe4ff */
[----:B------:R-:W-:Y:S01]  /*7de0*/  UMOV UR6, UR42 ;  /* 0x0000002a00067c82 */ /* 0x000fe20008000000 */
[----:B------:R-:W-:Y:S07]  /*7df0*/  UMOV UR7, UR36 ;  /* 0x0000002400077c82 */ /* 0x000fee0008000000 */
[----:B------:R2:W-:Y:S02]  /*7e00*/  UTMASTG.3D [UR4], [UR10] ;  /* 0x000000040a0073b5 */ /* 0x0005e40008010000 */
[----:B--2---:R0:W-:Y:S02]  /*7e10*/  UTMACMDFLUSH ;  /* 0x00000000000079b7 */ /* 0x0041e40000000000 */
.L_x_133:
[----:B------:R-:W-:Y:S05]  /*7e20*/  BSYNC.RECONVERGENT B0 ;  /* 0x0000000000007941 */ /* 0x000fea0003800200 */
.L_x_132:
[----:B------:R-:W-:Y:S01]  /*7e30*/  UIADD3 UR43, UPT, UPT, UR43, 0x1, URZ ;  /* 0x000000012b2b7890 */ /* 0x000fe2000fffe0ff */
[----:B------:R-:W-:Y:S03]  /*7e40*/  BSSY.RECONVERGENT B0, `(.L_x_134) ;  /* 0x0000008000007945 */ /* 0x000fe60003800200 */
[----:B------:R-:W-:Y:S04]  /*7e50*/  UISETP.NE.AND UP0, UPT, UR43, 0x3, UPT ;  /* 0x000000032b00788c */ /* 0x000fe8000bf05270 */
[----:B------:R-:W-:Y:S02]  /*7e60*/  UISETP.EQ.XOR UP1, UPT, UR40, 0x3, !UP0 ;  /* 0x000000032800788c */ /* 0x000fe4000c722a70 */
[----:B------:R-:W-:Y:S02]  /*7e70*/  USEL UR56, UR43, URZ, UP0 ;  /* 0x000000ff2b387287 */ /* 0x000fe40008000000 */
[----:B------:R-:W-:Y:S04]  /*7e80*/  USEL UR4, URZ, 0x1, !UP1 ;  /* 0x00000001ff047887 */ /* 0x000fe8000c800000 */
[----:B------:R-:W-:Y:S01]  /*7e90*/  ULOP3.LUT UR52, UR52, UR4, URZ, 0x3c, !UPT ;  /* 0x0000000434347292 */ /* 0x000fe2000f8e3cff */
[----:B------:R-:W-:Y:S11]  /*7ea0*/  @P0 BRA `(.L_x_135) ;  /* 0x0000000000040947 */ /* 0x000ff60003800000 */
[----:B------:R-:W-:Y:S04]  /*7eb0*/  DEPBAR.LE SB0, 0x1 ;  /* 0x000080400000791a */ /* 0x000fe80000000000 */
.L_x_135:
[----:B------:R-:W-:Y:S05]  /*7ec0*/  BSYNC.RECONVERGENT B0 ;  /* 0x0000000000007941 */ /* 0x000fea0003800200 */
.L_x_134:
[----:B------:R-:W-:Y:S01]  /*7ed0*/  BAR.SYNC.DEFER_BLOCKING 0x1, 0x80 ;  /* 0x0042000000007b1d */ /* 0x000fe20000010000 */
[----:B------:R-:W-:Y:S01]  /*7ee0*/  UISETP.NE.AND UP0, UPT, UR51, -0x2, UPT ;  /* 0xfffffffe3300788c */ /* 0x000fe2000bf05270 */
[----:B------:R-:W-:Y:S08]  /*7ef0*/  IADD3 R84, PT, PT, R84, 0x1, RZ ;  /* 0x0000000154547810 */ /* 0x000ff00007ffe0ff */
[----:B------:R-:W-:Y:S05]  /*7f00*/  BRA.U !UP0, `(.L_x_136) ;  /* 0x0000000108287547 */ /* 0x000fea000b800000 */
[----:B------:R-:W-:Y:S01]  /*7f10*/  ISETP.NE.AND P0, PT, R115, RZ, PT ;  /* 0x000000ff7300720c */ /* 0x000fe20003f05270 */
[----:B------:R-:W-:Y:S01]  /*7f20*/  IMAD.U32 R2, RZ, RZ, UR50 ;  /* 0x00000032ff027e24 */ /* 0x000fe2000f8e00ff */
[----:B------:R-:W-:Y:S01]  /*7f30*/  UIADD3 UR50, UPT, UPT, UR50, 0x1, URZ ;  /* 0x0000000132327890 */ /* 0x000fe2000fffe0ff */
[----:B-1----:R-:W-:Y:S03]  /*7f40*/  IMAD.U32 R0, RZ, RZ, UR37 ;  /* 0x00000025ff007e24 */ /* 0x002fe6000f8e00ff */
[----:B------:R-:W-:Y:S04]  /*7f50*/  UISETP.NE.AND UP0, UPT, UR50, 0x3, UPT ;  /* 0x000000033200788c */ /* 0x000fe8000bf05270 */
[----:B------:R-:W-:Y:S03]  /*7f60*/  USEL UR50, UR50, URZ, UP0 ;  /* 0x000000ff32327287 */ /* 0x000fe60008000000 */
[----:B------:R-:W-:Y:S05]  /*7f70*/  @!P0 LEA R2, R2, UR48, 0x3 ;  /* 0x0000003002028c11 */ /* 0x000fea000f8e18ff */
[----:B------:R-:W-:Y:S05]  /*7f80*/  @!P0 VIADD R2, R2, 0xb8 ;  /* 0x000000b802028836 */ /* 0x000fea0000000000 */
[----:B------:R-:W-:Y:S04]  /*7f90*/  @!P0 PRMT R0, R0, 0x654, R2 ;  /* 0x0000065400008816 */ /* 0x000fe80000000002 */
[----:B------:R2:W-:Y:S03]  /*7fa0*/  @!P0 SYNCS.ARRIVE.TRANS64.RED.A1T0 RZ, [R0+URZ], RZ ;  /* 0x000000ff00ff89a7 */ /* 0x0005e600081004ff */
.L_x_136:
[----:B------:R-:W-:Y:S01]  /*7fb0*/  ISETP.NE.AND P2, PT, R113, RZ, PT ;  /* 0x000000ff7100720c */ /* 0x000fe20003f45270 */
[----:B------:R-:W-:Y:S01]  /*7fc0*/  UIADD3 UR51, UPT, UPT, UR51, 0x2, URZ ;  /* 0x0000000233337890 */ /* 0x000fe2000fffe0ff */
[----:B------:R-:W-:Y:S01]  /*7fd0*/  ISETP.NE.AND P0, PT, R114, 0x2, PT ;  /* 0x000000027200780c */ /* 0x000fe20003f05270 */
[----:B------:R-:W-:Y:S01]  /*7fe0*/  IMAD.IADD R15, R45, 0x1, R96 ;  /* 0x000000012d0f7824 */ /* 0x000fe200078e0260 */
[----:B------:R-:W-:Y:S01]  /*7ff0*/  ISETP.NE.AND P1, PT, R84, 0x4, PT ;  /* 0x000000045400780c */ /* 0x000fe20003f25270 */
[----:B------:R-:W-:Y:S01]  /*8000*/  IMAD.IADD R14, R46, 0x1, R97 ;  /* 0x000000012e0e7824 */ /* 0x000fe200078e0261 */
[----:B------:R-:W-:Y:S02]  /*8010*/  SEL R2, RZ, 0x1, P0 ;  /* 0x00000001ff027807 */ /* 0x000fe40000000000 */
[----:B-12---:R-:W-:Y:S02]  /*8020*/  SEL R0, RZ, 0x1, P1 ;  /* 0x00000001ff007807 */ /* 0x006fe40000800000 */
[----:B------:R-:W-:Y:S02]  /*8030*/  LOP3.LUT R107, R107, R2, RZ, 0x3c, !PT ;  /* 0x000000026b6b7212 */ /* 0x000fe400078e3cff */
[----:B------:R-:W-:Y:S02]  /*8040*/  LOP3.LUT R108, R108, R0, RZ, 0x3c, !PT ;  /* 0x000000006c6c7212 */ /* 0x000fe400078e3cff */
[----:B------:R-:W-:Y:S02]  /*8050*/  @P2 R2UR UR36, R106 ;  /* 0x000000006a2422ca */ /* 0x000fe400000e0000 */
[----:B------:R-:W-:Y:S02]  /*8060*/  SEL R114, R114, RZ, P0 ;  /* 0x000000ff72727207 */ /* 0x000fe40000000000 */
[----:B------:R-:W-:Y:S01]  /*8070*/  SEL R84, R84, RZ, P1 ;  /* 0x000000ff54547207 */ /* 0x000fe20000800000 */
[----:B------:R-:W-:Y:S10]  /*8080*/  @P2 BRA `(.L_x_137) ;  /* 0xffffffd400a02947 */ /* 0x000ff4000383ffff */
[----:B------:R-:W1:Y:S01]  /*8090*/  LDCU.64 UR6, c[0x0][0x888] ;  /* 0x00011100ff0677ac */ /* 0x000e620008000a00 */
[----:B------:R-:W2:Y:S01]  /*80a0*/  LDCU.64 UR4, c[0x0][0x890] ;  /* 0x00011200ff0477ac */ /* 0x000ea20008000a00 */
[----:B-1----:R-:W-:Y:S02]  /*80b0*/  ISETP.NE.U32.AND P2, PT, RZ, UR6, PT ;  /* 0x00000006ff007c0c */ /* 0x002fe4000bf45070 */
[----:B--2---:R-:W-:Y:S02]  /*80c0*/  ISETP.NE.U32.AND P1, PT, RZ, UR4, PT ;  /* 0x00000004ff007c0c */ /* 0x004fe4000bf25070 */
[----:B------:R-:W-:Y:S02]  /*80d0*/  ISETP.NE.AND.EX P2, PT, RZ, UR7, PT, P2 ;  /* 0x00000007ff007c0c */ /* 0x000fe4000bf45320 */
[----:B------:R-:W-:-:S13]  /*80e0*/  ISETP.NE.AND.EX P0, PT, RZ, UR5, PT, P1 ;  /* 0x00000005ff007c0c */ /* 0x000fda000bf05310 */
[----:B------:R-:W-:Y:S05]  /*80f0*/  @P2 BRA P0, `(.L_x_138) ;  /* 0x00000000003c2947 */ /* 0x000fea0000000000 */
[----:B------:R-:W-:-:S13]  /*8100*/  ISETP.NE.AND.EX P1, PT, RZ, UR5, PT, P1 ;  /* 0x00000005ff007c0c */ /* 0x000fda000bf25310 */
[----:B------:R-:W-:Y:S05]  /*8110*/  @P1 BRA `(.L_x_139) ;  /* 0x00000000000c1947 */ /* 0x000fea0003800000 */
[----:B------:R-:W-:-:S13]  /*8120*/  FSETP.NEU.AND P0, PT, R48, RZ, PT ;  /* 0x000000ff3000720b */ /* 0x000fda0003f0d000 */
[----:B------:R-:W-:Y:S05]  /*8130*/  @!P0 EXIT ;  /* 0x000000000000894d */ /* 0x000fea0003800000 */
[----:B------:R-:W-:Y:S05]  /*8140*/  BRA `(.L_x_138) ;  /* 0x0000000000287947 */ /* 0x000fea0003800000 */
.L_x_139:
[----:B------:R-:W-:Y:S01]  /*8150*/  ISETP.NE.AND P0, PT, R117, RZ, PT ;  /* 0x000000ff7500720c */ /* 0x000fe20003f05270 */
[----:B------:R-:W-:-:S12]  /*8160*/  BSSY.RECONVERGENT B0, `(.L_x_138) ;  /* 0x0000008000007945 */ /* 0x000fd80003800200 */
[----:B------:R-:W-:Y:S05]  /*8170*/  @P0 BRA `(.L_x_140) ;  /* 0x0000000000100947 */ /* 0x000fea0003800000 */
[----:B------:R-:W-:-:S04]  /*8180*/  ISETP.NE.U32.AND P0, PT, RZ, UR6, PT ;  /* 0x00000006ff007c0c */ /* 0x000fc8000bf05070 */
[----:B------:R-:W-:-:S13]  /*8190*/  ISETP.NE.AND.EX P0, PT, RZ, UR7, PT, P0 ;  /* 0x00000007ff007c0c */ /* 0x000fda000bf05300 */
[----:B------:R-:W-:Y:S05]  /*81a0*/  @!P0 EXIT ;  /* 0x000000000000894d */ /* 0x000fea0003800000 */
[----:B------:R-:W-:Y:S05]  /*81b0*/  BRA `(.L_x_141) ;  /* 0x0000000000087947 */ /* 0x000fea0003800000 */
.L_x_140:
[----:B------:R-:W-:-:S13]  /*81c0*/  FSETP.NEU.AND P0, PT, R48, RZ, PT ;  /* 0x000000ff3000720b */ /* 0x000fda0003f0d000 */
[----:B------:R-:W-:Y:S05]  /*81d0*/  @!P0 EXIT ;  /* 0x000000000000894d */ /* 0x000fea0003800000 */
.L_x_141:
[----:B------:R-:W-:Y:S05]  /*81e0*/  BSYNC.RECONVERGENT B0 ;  /* 0x0000000000007941 */ /* 0x000fea0003800200 */
.L_x_138:
[----:B------:R-:W-:Y:S01]  /*81f0*/  ULEA UR4, UR50, UR48, 0x3 ;  /* 0x0000003032047291 */ /* 0x000fe2000f8e18ff */
[----:B------:R-:W-:-:S04]  /*8200*/  DEPBAR.LE SB0, 0x0 ;  /* 0x000080000000791a */ /* 0x000fc80000000000 */
[----:B------:R-:W-:-:S04]  /*8210*/  UIADD3 UR4, UPT, UPT, UR4, 0xb8, URZ ;  /* 0x000000b804047890 */ /* 0x000fc8000fffe0ff */
[----:B------:R-:W-:-:S09]  /*8220*/  UPRMT UR4, UR37, 0x654, UR4 ;  /* 0x0000065425047896 */ /* 0x000fd20008000004 */
[----:B------:R-:W-:Y:S01]  /*8230*/  SYNCS.ARRIVE.TRANS64.RED.A1T0 RZ, [UR4], RZ ;  /* 0x000000ffffff79a7 */ /* 0x000fe20008100404 */
[----:B------:R-:W-:Y:S05]  /*8240*/  EXIT ;  /* 0x000000000000794d */ /* 0x000fea0003800000 */
.L_x_25:
[----:B--2---:R2:W4:Y:S02]  /*8250*/  SYNCS.PHASECHK.TRANS64.TRYWAIT P0, [R2+URZ+0x150], R3 ;  /* 0x00015003020075a7 */ /* 0x00452400080011ff */
[----:B----4-:R-:W-:Y:S05]  /*8260*/  @!P0 NANOSLEEP.SYNCS 0x989680 ;  /* 0x009896800000895d */ /* 0x010fea0003900000 */
[----:B------:R-:W4:Y:S02]  /*8270*/  @!P0 SYNCS.PHASECHK.TRANS64 P0, [R2+URZ+0x150], R3 ;  /* 0x00015003020085a7 */ /* 0x000f2400080010ff */
[----:B----4-:R-:W-:Y:S05]  /*8280*/  @!P0 BRA `(.L_x_25) ;  /* 0xfffffffc00f08947 */ /* 0x010fea000383ffff */
[----:B------:R-:W-:Y:S05]  /*8290*/  BRA `(.L_x_142) ;  /* 0xffffff94007c7947 */ /* 0x000fea000383ffff */
.L_x_28:
[----:B------:R-:W-:-:S07]  /*82a0*/  MOV R2, UR33 ;  /* 0x0000002100027c02 */ /* 0x000fce0008000f00 */
.L_x_143:
[----:B-1----:R1:W2:Y:S02]  /*82b0*/  SYNCS.PHASECHK.TRANS64.TRYWAIT P0, [R2+URZ+0x50], R4 ;  /* 0x00005004020075a7 */ /* 0x0022a400080011ff */
[----:B--2---:R-:W-:Y:S05]  /*82c0*/  @!P0 NANOSLEEP.SYNCS 0x989680 ;  /* 0x009896800000895d */ /* 0x004fea0003900000 */
[----:B------:R-:W2:Y:S02]  /*82d0*/  @!P0 SYNCS.PHASECHK.TRANS64 P0, [R2+URZ+0x50], R4 ;  /* 0x00005004020085a7 */ /* 0x000ea400080010ff */
[----:B--2---:R-:W-:Y:S05]  /*82e0*/  @!P0 BRA `(.L_x_143) ;  /* 0xfffffffc00f08947 */ /* 0x004fea000383ffff */
[----:B------:R-:W-:Y:S05]  /*82f0*/  BRA `(.L_x_27) ;  /* 0xffffff9400e47947 */ /* 0x000fea000383ffff */
.L_x_35:
[----:B-1----:R-:W-:-:S07]  /*8300*/  MOV R2, UR17 ;  /* 0x0000001100027c02 */ /* 0x002fce0008000f00 */
.L_x_144:
[----:B-1----:R1:W2:Y:S02]  /*8310*/  SYNCS.PHASECHK.TRANS64.TRYWAIT P0, [R2+URZ+0x50], R4 ;  /* 0x00005004020075a7 */ /* 0x0022a400080011ff */
[----:B--2---:R-:W-:Y:S05]  /*8320*/  @!P0 NANOSLEEP.SYNCS 0x989680 ;  /* 0x009896800000895d */ /* 0x004fea0003900000 */
[----:B------:R-:W2:Y:S02]  /*8330*/  @!P0 SYNCS.PHASECHK.TRANS64 P0, [R2+URZ+0x50], R4 ;  /* 0x00005004020085a7 */ /* 0x000ea400080010ff */
[----:B--2---:R-:W-:Y:S05]  /*8340*/  @!P0 BRA `(.L_x_144) ;  /* 0xfffffffc00f08947 */ /* 0x004fea000383ffff */
[----:B------:R-:W-:Y:S05]  /*8350*/  BRA `(.L_x_34) ;  /* 0xffffff9800a47947 */ /* 0x000fea000383ffff */
.L_x_40:
[----:B-1----:R1:W2:Y:S02]  /*8360*/  SYNCS.PHASECHK.TRANS64.TRYWAIT P0, [R2+URZ+0xe0], R3 ;  /* 0x0000e003020075a7 */ /* 0x0022a400080011ff */
[----:B--2---:R-:W-:Y:S05]  /*8370*/  @!P0 NANOSLEEP.SYNCS 0x989680 ;  /* 0x009896800000895d */ /* 0x004fea0003900000 */
[----:B------:R-:W2:Y:S02]  /*8380*/  @!P0 SYNCS.PHASECHK.TRANS64 P0, [R2+URZ+0xe0], R3 ;  /* 0x0000e003020085a7 */ /* 0x000ea400080010ff */
[----:B--2---:R-:W-:Y:S05]  /*8390*/  @!P0 BRA `(.L_x_40) ;  /* 0xfffffffc00f08947 */ /* 0x004fea000383ffff */
[----:B------:R-:W-:Y:S05]  /*83a0*/  BRA `(.L_x_145) ;  /* 0xffffff9c00487947 */ /* 0x000fea000383ffff */
.L_x_44:
[----:B---3--:R-:W-:-:S07]  /*83b0*/  MOV R0, UR5 ;  /* 0x0000000500007c02 */ /* 0x008fce0008000f00 */
.L_x_146:
[----:B-1----:R1:W2:Y:S02]  /*83c0*/  SYNCS.PHASECHK.TRANS64.TRYWAIT P0, [R0+URZ], R2 ;  /* 0x00000002000075a7 */ /* 0x0022a400080011ff */
[----:B--2---:R-:W-:Y:S05]  /*83d0*/  @!P0 NANOSLEEP.SYNCS 0x989680 ;  /* 0x009896800000895d */ /* 0x004fea0003900000 */
[----:B------:R-:W2:Y:S02]  /*83e0*/  @!P0 SYNCS.PHASECHK.TRANS64 P0, [R0+URZ], R2 ;  /* 0x00000002000085a7 */ /* 0x000ea400080010ff */
[----:B--2---:R-:W-:Y:S05]  /*83f0*/  @!P0 BRA `(.L_x_146) ;  /* 0xfffffffc00f08947 */ /* 0x004fea000383ffff */
[----:B------:R-:W-:Y:S05]  /*8400*/  BRA `(.L_x_147) ;  /* 0xffffffa000b87947 */ /* 0x000fea000383ffff */
.L_x_45:
[----:B---3--:R-:W-:-:S07]  /*8410*/  MOV R0, UR5 ;  /* 0x0000000500007c02 */ /* 0x008fce0008000f00 */
.L_x_148:
[----:B-1----:R1:W2:Y:S02]  /*8420*/  SYNCS.PHASECHK.TRANS64.TRYWAIT P0, [R0+URZ], R3 ;  /* 0x00000003000075a7 */ /* 0x0022a400080011ff */
[----:B--2---:R-:W-:Y:S05]  /*8430*/  @!P0 NANOSLEEP.SYNCS 0x989680 ;  /* 0x009896800000895d */ /* 0x004fea0003900000 */
[----:B------:R-:W2:Y:S02]  /*8440*/  @!P0 SYNCS.PHASECHK.TRANS64 P0, [R0+URZ], R3 ;  /* 0x00000003000085a7 */ /* 0x000ea400080010ff */
[----:B--2---:R-:W-:Y:S05]  /*8450*/  @!P0 BRA `(.L_x_148) ;  /* 0xfffffffc00f08947 */ /* 0x004fea000383ffff */
[----:B------:R-:W-:Y:S05]  /*8460*/  BRA `(.L_x_149) ;  /* 0xffffffa000c47947 */ /* 0x000fea000383ffff */
.L_x_46:
[----:B---3--:R-:W-:-:S07]  /*8470*/  MOV R0, UR5 ;  /* 0x0000000500007c02 */ /* 0x008fce0008000f00 */
.L_x_150:
[----:B-1----:R1:W2:Y:S02]  /*8480*/  SYNCS.PHASECHK.TRANS64.TRYWAIT P0, [R0+URZ], R3 ;  /* 0x00000003000075a7 */ /* 0x0022a400080011ff */
[----:B--2---:R-:W-:Y:S05]  /*8490*/  @!P0 NANOSLEEP.SYNCS 0x989680 ;  /* 0x009896800000895d */ /* 0x004fea0003900000 */
[----:B------:R-:W2:Y:S02]  /*84a0*/  @!P0 SYNCS.PHASECHK.TRANS64 P0, [R0+URZ], R3 ;  /* 0x00000003000085a7 */ /* 0x000ea400080010ff */
[----:B--2---:R-:W-:Y:S05]  /*84b0*/  @!P0 BRA `(.L_x_150) ;  /* 0xfffffffc00f08947 */ /* 0x004fea000383ffff */
[----:B------:R-:W-:Y:S05]  /*84c0*/  BRA `(.L_x_151) ;  /* 0xffffffa000d07947 */ /* 0x000fea000383ffff */
.L_x_47:
[----:B---3--:R-:W-:-:S07]  /*84d0*/  MOV R0, UR5 ;  /* 0x0000000500007c02 */ /* 0x008fce0008000f00 */
.L_x_152:
[----:B-1----:R1:W2:Y:S02]  /*84e0*/  SYNCS.PHASECHK.TRANS64.TRYWAIT P0, [R0+URZ], R3 ;  /* 0x00000003000075a7 */ /* 0x0022a400080011ff */
[----:B--2---:R-:W-:Y:S05]  /*84f0*/  @!P0 NANOSLEEP.SYNCS 0x989680 ;  /* 0x009896800000895d */ /* 0x004fea0003900000 */
[----:B------:R-:W2:Y:S02]  /*8500*/  @!P0 SYNCS.PHASECHK.TRANS64 P0, [R0+URZ], R3 ;  /* 0x00000003000085a7 */ /* 0x000ea400080010ff */
[----:B--2---:R-:W-:Y:S05]  /*8510*/  @!P0 BRA `(.L_x_152) ;  /* 0xfffffffc00f08947 */ /* 0x004fea000383ffff */
[----:B------:R-:W-:Y:S05]  /*8520*/  BRA `(.L_x_153) ;  /* 0xffffffa000dc7947 */ /* 0x000fea000383ffff */
.L_x_48:
[----:B---3--:R-:W-:-:S07]  /*8530*/  MOV R0, UR5 ;  /* 0x0000000500007c02 */ /* 0x008fce0008000f00 */
.L_x_154:
[----:B-1----:R1:W2:Y:S02]  /*8540*/  SYNCS.PHASECHK.TRANS64.TRYWAIT P0, [R0+URZ], R3 ;  /* 0x00000003000075a7 */ /* 0x0022a400080011ff */
[----:B--2---:R-:W-:Y:S05]  /*8550*/  @!P0 NANOSLEEP.SYNCS 0x989680 ;  /* 0x009896800000895d */ /* 0x004fea0003900000 */
[----:B------:R-:W2:Y:S02]  /*8560*/  @!P0 SYNCS.PHASECHK.TRANS64 P0, [R0+URZ], R3 ;  /* 0x00000003000085a7 */ /* 0x000ea400080010ff */
[----:B--2---:R-:W-:Y:S05]  /*8570*/  @!P0 BRA `(.L_x_154) ;  /* 0xfffffffc00f08947 */ /* 0x004fea000383ffff */
[----:B------:R-:W-:Y:S05]  /*8580*/  BRA `(.L_x_155) ;  /* 0xffffffa000e87947 */ /* 0x000fea000383ffff */
.L_x_49:
[----:B---3--:R-:W-:-:S07]  /*8590*/  MOV R0, UR5 ;  /* 0x0000000500007c02 */ /* 0x008fce0008000f00 */
.L_x_156:
[----:B-1----:R1:W2:Y:S02]  /*85a0*/  SYNCS.PHASECHK.TRANS64.TRYWAIT P0, [R0+URZ], R3 ;  /* 0x00000003000075a7 */ /* 0x0022a400080011ff */
[----:B--2---:R-:W-:Y:S05]  /*85b0*/  @!P0 NANOSLEEP.SYNCS 0x989680 ;  /* 0x009896800000895d */ /* 0x004fea0003900000 */
[----:B------:R-:W2:Y:S02]  /*85c0*/  @!P0 SYNCS.PHASECHK.TRANS64 P0, [R0+URZ], R3 ;  /* 0x00000003000085a7 */ /* 0x000ea400080010ff */
[----:B--2---:R-:W-:Y:S05]  /*85d0*/  @!P0 BRA `(.L_x_156) ;  /* 0xfffffffc00f08947 */ /* 0x004fea000383ffff */
[----:B------:R-:W-:Y:S05]  /*85e0*/  BRA `(.L_x_157) ;  /* 0xffffffa000f47947 */ /* 0x000fea000383ffff */
.L_x_50:
[----:B---3--:R-:W-:-:S07]  /*85f0*/  MOV R0, UR5 ;  /* 0x0000000500007c02 */ /* 0x008fce0008000f00 */
.L_x_158:
[----:B-1----:R1:W2:Y:S02]  /*8600*/  SYNCS.PHASECHK.TRANS64.TRYWAIT P0, [R0+URZ], R3 ;  /* 0x00000003000075a7 */ /* 0x0022a400080011ff */
[----:B--2---:R-:W-:Y:S05]  /*8610*/  @!P0 NANOSLEEP.SYNCS 0x989680 ;  /* 0x009896800000895d */ /* 0x004fea0003900000 */
[----:B------:R-:W2:Y:S02]  /*8620*/  @!P0 SYNCS.PHASECHK.TRANS64 P0, [R0+URZ], R3 ;  /* 0x00000003000085a7 */ /* 0x000ea400080010ff */
[----:B--2---:R-:W-:Y:S05]  /*8630*/  @!P0 BRA `(.L_x_158) ;  /* 0xfffffffc00f08947 */ /* 0x004fea000383ffff */
[----:B------:R-:W-:Y:S05]  /*8640*/  BRA `(.L_x_159) ;  /* 0xffffffa400007947 */ /* 0x000fea000383ffff */
.L_x_51:
[----:B---3--:R-:W-:-:S07]  /*8650*/  MOV R0, UR5 ;  /* 0x0000000500007c02 */ /* 0x008fce0008000f00 */
.L_x_160:
[----:B-1----:R1:W2:Y:S02]  /*8660*/  SYNCS.PHASECHK.TRANS64.TRYWAIT P0, [R0+URZ], R3 ;  /* 0x00000003000075a7 */ /* 0x0022a400080011ff */
[----:B--2---:R-:W-:Y:S05]  /*8670*/  @!P0 NANOSLEEP.SYNCS 0x989680 ;  /* 0x009896800000895d */ /* 0x004fea0003900000 */
[----:B------:R-:W2:Y:S02]  /*8680*/  @!P0 SYNCS.PHASECHK.TRANS64 P0, [R0+URZ], R3 ;  /* 0x00000003000085a7 */ /* 0x000ea400080010ff */
[----:B--2---:R-:W-:Y:S05]  /*8690*/  @!P0 BRA `(.L_x_160) ;  /* 0xfffffffc00f08947 */ /* 0x004fea000383ffff */
[----:B------:R-:W-:Y:S05]  /*86a0*/  BRA `(.L_x_161) ;  /* 0xffffffa4000c7947 */ /* 0x000fea000383ffff */
.L_x_52:
[----:B---3--:R-:W-:-:S07]  /*86b0*/  MOV R0, UR5 ;  /* 0x0000000500007c02 */ /* 0x008fce0008000f00 */
.L_x_162:
[----:B-1----:R1:W2:Y:S02]  /*86c0*/  SYNCS.PHASECHK.TRANS64.TRYWAIT P0, [R0+URZ], R3 ;  /* 0x00000003000075a7 */ /* 0x0022a400080011ff */
[----:B--2---:R-:W-:Y:S05]  /*86d0*/  @!P0 NANOSLEEP.SYNCS 0x989680 ;  /* 0x009896800000895d */ /* 0x004fea0003900000 */
[----:B------:R-:W2:Y:S02]  /*86e0*/  @!P0 SYNCS.PHASECHK.TRANS64 P0, [R0+URZ], R3 ;  /* 0x00000003000085a7 */ /* 0x000ea400080010ff */
[----:B--2---:R-:W-:Y:S05]  /*86f0*/  @!P0 BRA `(.L_x_162) ;  /* 0xfffffffc00f08947 */ /* 0x004fea000383ffff */
[----:B------:R-:W-:Y:S05]  /*8700*/  BRA `(.L_x_163) ;  /* 0xffffffa400187947 */ /* 0x000fea000383ffff */
.L_x_55:
[----:B-1----:R1:W2:Y:S02]  /*8710*/  SYNCS.PHASECHK.TRANS64.TRYWAIT P0, [R0+URZ+0x140], R4 ;  /* 0x00014004000075a7 */ /* 0x0022a400080011ff */
[----:B--2---:R-:W-:Y:S05]  /*8720*/  @!P0 NANOSLEEP.SYNCS 0x989680 ;  /* 0x009896800000895d */ /* 0x004fea0003900000 */
[----:B------:R-:W2:Y:S02]  /*8730*/  @!P0 SYNCS.PHASECHK.TRANS64 P0, [R0+URZ+0x140], R4 ;  /* 0x00014004000085a7 */ /* 0x000ea400080010ff */
[----:B--2---:R-:W-:Y:S05]  /*8740*/  @!P0 BRA `(.L_x_55) ;  /* 0xfffffffc00f08947 */ /* 0x004fea000383ffff */
[----:B------:R-:W-:Y:S05]  /*8750*/  BRA `(.L_x_164) ;  /* 0xffffffa400747947 */ /* 0x000fea000383ffff */
.L_x_56:
[----:B------:R-:W-:-:S07]  /*8760*/  MOV R0, UR5 ;  /* 0x0000000500007c02 */ /* 0x000fce0008000f00 */
.L_x_165:
[----:B-1----:R1:W2:Y:S02]  /*8770*/  SYNCS.PHASECHK.TRANS64.TRYWAIT P0, [R0+URZ+0xf0], R5 ;  /* 0x0000f005000075a7 */ /* 0x0022a400080011ff */
[----:B--2---:R-:W-:Y:S05]  /*8780*/  @!P0 NANOSLEEP.SYNCS 0x989680 ;  /* 0x009896800000895d */ /* 0x004fea0003900000 */
[----:B------:R-:W2:Y:S02]  /*8790*/  @!P0 SYNCS.PHASECHK.TRANS64 P0, [R0+URZ+0xf0], R5 ;  /* 0x0000f005000085a7 */ /* 0x000ea400080010ff */
[----:B--2---:R-:W-:Y:S05]  /*87a0*/  @!P0 BRA `(.L_x_165) ;  /* 0xfffffffc00f08947 */ /* 0x004fea000383ffff */
[----:B------:R-:W-:Y:S05]  /*87b0*/  BRA `(.L_x_166) ;  /* 0xffffffa400847947 */ /* 0x000fea000383ffff */
.L_x_57:
[----:B-1----:R1:W2:Y:S02]  /*87c0*/  SYNCS.PHASECHK.TRANS64.TRYWAIT P1, [R0+URZ+0xe0], R4 ;  /* 0x0000e004000075a7 */ /* 0x0022a400080211ff */
[----:B--2---:R-:W-:Y:S05]  /*87d0*/  @!P1 NANOSLEEP.SYNCS 0x989680 ;  /* 0x009896800000995d */ /* 0x004fea0003900000 */
[----:B------:R-:W2:Y:S02]  /*87e0*/  @!P1 SYNCS.PHASECHK.TRANS64 P1, [R0+URZ+0xe0], R4 ;  /* 0x0000e004000095a7 */ /* 0x000ea400080210ff */
[----:B--2---:R-:W-:Y:S05]  /*87f0*/  @!P1 BRA `(.L_x_57) ;  /* 0xfffffffc00f09947 */ /* 0x004fea000383ffff */
[----:B------:R-:W-:Y:S05]  /*8800*/  BRA `(.L_x_167) ;  /* 0xffffffa400b47947 */ /* 0x000fea000383ffff */
.L_x_60:
[----:B------:R-:W-:-:S07]  /*8810*/  MOV R0, UR5 ;  /* 0x0000000500007c02 */ /* 0x000fce0008000f00 */
.L_x_168:
[----:B-1----:R1:W2:Y:S02]  /*8820*/  SYNCS.PHASECHK.TRANS64.TRYWAIT P0, [R0+URZ+0xf0], R2 ;  /* 0x0000f002000075a7 */ /* 0x0022a400080011ff */
[----:B--2---:R-:W-:Y:S05]  /*8830*/  @!P0 NANOSLEEP.SYNCS 0x989680 ;  /* 0x009896800000895d */ /* 0x004fea0003900000 */
[----:B------:R-:W2:Y:S02]  /*8840*/  @!P0 SYNCS.PHASECHK.TRANS64 P0, [R0+URZ+0xf0], R2 ;  /* 0x0000f002000085a7 */ /* 0x000ea400080010ff */
[----:B--2---:R-:W-:Y:S05]  /*8850*/  @!P0 BRA `(.L_x_168) ;  /* 0xfffffffc00f08947 */ /* 0x004fea000383ffff */
[----:B------:R-:W-:Y:S05]  /*8860*/  BRA `(.L_x_59) ;  /* 0xffffffa800087947 */ /* 0x000fea000383ffff */
.L_x_69:
[----:B-1----:R-:W-:-:S04]  /*8870*/  MOV R4, UR6 ;  /* 0x0000000600047c02 */ /* 0x002fc80008000f00 */
[----:B------:R1:W2:Y:S03]  /*8880*/  SYNCS.PHASECHK.TRANS64.TRYWAIT P0, [R4+URZ+0x8], R5 ;  /* 0x00000805040075a7 */ /* 0x0002a600080011ff */
[----:B--2---:R-:W-:Y:S05]  /*8890*/  @!P0 NANOSLEEP.SYNCS 0x989680 ;  /* 0x009896800000895d */ /* 0x004fea0003900000 */
[----:B------:R-:W2:Y:S02]  /*88a0*/  @!P0 SYNCS.PHASECHK.TRANS64 P0, [R4+URZ+0x8], R5 ;  /* 0x00000805040085a7 */ /* 0x000ea400080010ff */
[----:B--2---:R-:W-:Y:S05]  /*88b0*/  @!P0 BRA `(.L_x_69) ;  /* 0xfffffffc00ec8947 */ /* 0x004fea000383ffff */
[----:B------:R-:W-:Y:S05]  /*88c0*/  BRA `(.L_x_68) ;  /* 0xffffffa800bc7947 */ /* 0x000fea000383ffff */
.L_x_71:
[----:B------:R-:W-:Y:S01]  /*88d0*/  BSSY B0, `(.L_x_169) ;  /* 0x0000006000007945 */ /* 0x000fe20003800000 */
[----:B------:R-:W-:-:S07]  /*88e0*/  MOV R15, 0xffffffff ;  /* 0xffffffff000f7802 */ /* 0x000fce0000000f00 */
[----:B-1---5:R-:W-:Y:S05]  /*88f0*/  WARPSYNC.COLLECTIVE R15, `(.L_x_170) ;  /* 0x000000000f0c7348 */ /* 0x022fea0003c00000 */
[----:B------:R-:W-:Y:S02]  /*8900*/  ELECT P6, UR79, PT ;  /* 0x00000000004f782f */ /* 0x000fe400038c0000 */
[----:B------:R-:W-:Y:S01]  /*8910*/  MOV R14, UR79 ;  /* 0x0000004f000e7c02 */ /* 0x000fe20008000f00 */
[----:B-1---5:R-:W-:Y:S10]  /*8920*/  ENDCOLLECTIVE ;  /* 0x000000000000791b */ /* 0x022ff40003800000 */
.L_x_170:
[----:B------:R-:W-:Y:S05]  /*8930*/  BSYNC B0 ;  /* 0x0000000000007941 */ /* 0x000fea0003800000 */
.L_x_169:
[----:B------:R-:W-:Y:S05]  /*8940*/  BRA `(.L_x_171) ;  /* 0xffffffa800ec7947 */ /* 0x000fea000383ffff */
.L_x_73:
[----:B-1----:R-:W-:-:S04]  /*8950*/  MOV R2, UR6 ;  /* 0x0000000600027c02 */ /* 0x002fc80008000f00 */
[----:B------:R1:W2:Y:S03]  /*8960*/  SYNCS.PHASECHK.TRANS64.TRYWAIT P0, [R2+URZ+0x8], R3 ;  /* 0x00000803020075a7 */ /* 0x0002a600080011ff */
[----:B--2---:R-:W-:Y:S05]  /*8970*/  @!P0 NANOSLEEP.SYNCS 0x989680 ;  /* 0x009896800000895d */ /* 0x004fea0003900000 */
[----:B------:R-:W2:Y:S02]  /*8980*/  @!P0 SYNCS.PHASECHK.TRANS64 P0, [R2+URZ+0x8], R3 ;  /* 0x00000803020085a7 */ /* 0x000ea400080010ff */
[----:B--2---:R-:W-:Y:S05]  /*8990*/  @!P0 BRA `(.L_x_73) ;  /* 0xfffffffc00ec8947 */ /* 0x004fea000383ffff */
[----:B------:R-:W-:Y:S05]  /*89a0*/  BRA `(.L_x_72) ;  /* 0xffffffa800f07947 */ /* 0x000fea000383ffff */
.L_x_74:
[----:B-1----:R1:W2:Y:S02]  /*89b0*/  SYNCS.PHASECHK.TRANS64.TRYWAIT P0, [R0+URZ+0xe0], R4 ;  /* 0x0000e004000075a7 */ /* 0x0022a400080011ff */
[----:B--2---:R-:W-:Y:S05]  /*89c0*/  @!P0 NANOSLEEP.SYNCS 0x989680 ;  /* 0x009896800000895d */ /* 0x004fea0003900000 */
[----:B------:R-:W2:Y:S02]  /*89d0*/  @!P0 SYNCS.PHASECHK.TRANS64 P0, [R0+URZ+0xe0], R4 ;  /* 0x0000e004000085a7 */ /* 0x000ea400080010ff */
[----:B--2---:R-:W-:Y:S05]  /*89e0*/  @!P0 BRA `(.L_x_74) ;  /* 0xfffffffc00f08947 */ /* 0x004fea000383ffff */
[----:B------:R-:W-:Y:S05]  /*89f0*/  BRA `(.L_x_172) ;  /* 0xffffffac00dc7947 */ /* 0x000fea000383ffff */
.L_x_76:
[----:B------:R-:W-:-:S07]  /*8a00*/  MOV R0, UR9 ;  /* 0x0000000900007c02 */ /* 0x000fce0008000f00 */
.L_x_173:
[----:B-1----:R1:W2:Y:S02]  /*8a10*/  SYNCS.PHASECHK.TRANS64.TRYWAIT P0, [R0+URZ+0x120], R4 ;  /* 0x00012004000075a7 */ /* 0x0022a400080011ff */
[----:B--2---:R-:W-:Y:S05]  /*8a20*/  @!P0 NANOSLEEP.SYNCS 0x989680 ;  /* 0x009896800000895d */ /* 0x004fea0003900000 */
[----:B------:R-:W2:Y:S02]  /*8a30*/  @!P0 SYNCS.PHASECHK.TRANS64 P0, [R0+URZ+0x120], R4 ;  /* 0x00012004000085a7 */ /* 0x000ea400080010ff */
[----:B--2---:R-:W-:Y:S05]  /*8a40*/  @!P0 BRA `(.L_x_173) ;  /* 0xfffffffc00f08947 */ /* 0x004fea000383ffff */
[----:B------:R-:W-:Y:S05]  /*8a50*/  BRA `(.L_x_174) ;  /* 0xffffffb000287947 */ /* 0x000fea000383ffff */
.L_x_79:
[----:B------:R-:W-:Y:S07]  /*8a60*/  MOV R0, UR8 ;  /* 0x0000000800007c02 */ /* 0x000fee0008000f00 */
.L_x_175:
[----:B-1----:R1:W2:Y:S02]  /*8a70*/  SYNCS.PHASECHK.TRANS64.TRYWAIT P0, [R0+URZ], R4 ;  /* 0x00000004000075a7 */ /* 0x0022a400080011ff */
[----:B--2---:R-:W-:Y:S05]  /*8a80*/  @!P0 NANOSLEEP.SYNCS 0x989680 ;  /* 0x009896800000895d */ /* 0x004fea0003900000 */
[----:B------:R-:W2:Y:S02]  /*8a90*/  @!P0 SYNCS.PHASECHK.TRANS64 P0, [R0+URZ], R4 ;  /* 0x00000004000085a7 */ /* 0x000ea400080010ff */
[----:B--2---:R-:W-:Y:S05]  /*8aa0*/  @!P0 BRA `(.L_x_175) ;  /* 0xfffffffc00f08947 */ /* 0x004fea000383ffff */
[----:B------:R-:W-:Y:S05]  /*8ab0*/  BRA `(.L_x_78) ;  /* 0xffffffb0003c7947 */ /* 0x000fea000383ffff */
.L_x_83:
[----:B-1----:R-:W-:-:S07]  /*8ac0*/  MOV R0, UR8 ;  /* 0x0000000800007c02 */ /* 0x002fce0008000f00 */
.L_x_176:
[----:B-1----:R1:W2:Y:S02]  /*8ad0*/  SYNCS.PHASECHK.TRANS64.TRYWAIT P0, [R0+URZ], R2 ;  /* 0x00000002000075a7 */ /* 0x0022a400080011ff */
[----:B--2---:R-:W-:Y:S05]  /*8ae0*/  @!P0 NANOSLEEP.SYNCS 0x989680 ;  /* 0x009896800000895d */ /* 0x004fea0003900000 */
[----:B------:R-:W2:Y:S02]  /*8af0*/  @!P0 SYNCS.PHASECHK.TRANS64 P0, [R0+URZ], R2 ;  /* 0x00000002000085a7 */ /* 0x000ea400080010ff */
[----:B--2---:R-:W-:Y:S05]  /*8b00*/  @!P0 BRA `(.L_x_176) ;  /* 0xfffffffc00f08947 */ /* 0x004fea000383ffff */
[----:B------:R-:W-:Y:S05]  /*8b10*/  BRA `(.L_x_177) ;  /* 0xffffffb400307947 */ /* 0x000fea000383ffff */
.L_x_84:
[----:B------:R-:W-:-:S07]  /*8b20*/  MOV R0, UR8 ;  /* 0x0000000800007c02 */ /* 0x000fce0008000f00 */
.L_x_178:
[----:B-1----:R1:W2:Y:S02]  /*8b30*/  SYNCS.PHASECHK.TRANS64.TRYWAIT P0, [R0+URZ], R3 ;  /* 0x00000003000075a7 */ /* 0x0022a400080011ff */
[----:B--2---:R-:W-:Y:S05]  /*8b40*/  @!P0 NANOSLEEP.SYNCS 0x989680 ;  /* 0x009896800000895d */ /* 0x004fea0003900000 */
[----:B------:R-:W2:Y:S02]  /*8b50*/  @!P0 SYNCS.PHASECHK.TRANS64 P0, [R0+URZ], R3 ;  /* 0x00000003000085a7 */ /* 0x000ea400080010ff */
[----:B--2---:R-:W-:Y:S05]  /*8b60*/  @!P0 BRA `(.L_x_178) ;  /* 0xfffffffc00f08947 */ /* 0x004fea000383ffff */
[----:B------:R-:W-:Y:S05]  /*8b70*/  BRA `(.L_x_179) ;  /* 0xffffffb4003c7947 */ /* 0x000fea000383ffff */
.L_x_85:
[----:B------:R-:W-:-:S07]  /*8b80*/  MOV R0, UR8 ;  /* 0x0000000800007c02 */ /* 0x000fce0008000f00 */
.L_x_180:
[----:B-1----:R1:W2:Y:S02]  /*8b90*/  SYNCS.PHASECHK.TRANS64.TRYWAIT P0, [R0+URZ], R3 ;  /* 0x00000003000075a7 */ /* 0x0022a400080011ff */
[----:B--2---:R-:W-:Y:S05]  /*8ba0*/  @!P0 NANOSLEEP.SYNCS 0x989680 ;  /* 0x009896800000895d */ /* 0x004fea0003900000 */
[----:B------:R-:W2:Y:S02]  /*8bb0*/  @!P0 SYNCS.PHASECHK.TRANS64 P0, [R0+URZ], R3 ;  /* 0x00000003000085a7 */ /* 0x000ea400080010ff */
[----:B--2---:R-:W-:Y:S05]  /*8bc0*/  @!P0 BRA `(.L_x_180) ;  /* 0xfffffffc00f08947 */ /* 0x004fea000383ffff */
[----:B------:R-:W-:Y:S05]  /*8bd0*/  BRA `(.L_x_181) ;  /* 0xffffffb400487947 */ /* 0x000fea000383ffff */
.L_x_88:
[----:B------:R-:W-:-:S07]  /*8be0*/  MOV R0, UR7 ;  /* 0x0000000700007c02 */ /* 0x000fce0008000f00 */
.L_x_182:
[----:B-1----:R1:W2:Y:S02]  /*8bf0*/  SYNCS.PHASECHK.TRANS64.TRYWAIT P1, [R0+URZ+0x160], R2 ;  /* 0x00016002000075a7 */ /* 0x0022a400080211ff */
[----:B--2---:R-:W-:Y:S05]  /*8c00*/  @!P1 NANOSLEEP.SYNCS 0x989680 ;  /* 0x009896800000995d */ /* 0x004fea0003900000 */
[----:B------:R-:W2:Y:S02]  /*8c10*/  @!P1 SYNCS.PHASECHK.TRANS64 P1, [R0+URZ+0x160], R2 ;  /* 0x00016002000095a7 */ /* 0x000ea400080210ff */
[----:B--2---:R-:W-:Y:S05]  /*8c20*/  @!P1 BRA `(.L_x_182) ;  /* 0xfffffffc00f09947 */ /* 0x004fea000383ffff */
[----:B------:R-:W-:Y:S05]  /*8c30*/  BRA `(.L_x_183) ;  /* 0xffffffb400947947 */ /* 0x000fea000383ffff */
.L_x_93:
[----:B--2---:R2:W4:Y:S02]  /*8c40*/  SYNCS.PHASECHK.TRANS64.TRYWAIT P0, [R0+URZ+0xe0], R2 ;  /* 0x0000e002000075a7 */ /* 0x00452400080011ff */
[----:B----4-:R-:W-:Y:S05]  /*8c50*/  @!P0 NANOSLEEP.SYNCS 0x989680 ;  /* 0x009896800000895d */ /* 0x010fea0003900000 */
[----:B------:R-:W4:Y:S02]  /*8c60*/  @!P0 SYNCS.PHASECHK.TRANS64 P0, [R0+URZ+0xe0], R2 ;  /* 0x0000e002000085a7 */ /* 0x000f2400080010ff */
[----:B----4-:R-:W-:Y:S05]  /*8c70*/  @!P0 BRA `(.L_x_93) ;  /* 0xfffffffc00f08947 */ /* 0x010fea000383ffff */
[----:B------:R-:W-:Y:S05]  /*8c80*/  BRA `(.L_x_184) ;  /* 0xffffffb800987947 */ /* 0x000fea000383ffff */
.L_x_96:
[----:B------:R-:W-:Y:S07]  /*8c90*/  MOV R0, UR6 ;  /* 0x0000000600007c02 */ /* 0x000fee0008000f00 */
.L_x_185:
[----:B--2---:R2:W4:Y:S02]  /*8ca0*/  SYNCS.PHASECHK.TRANS64.TRYWAIT P0, [R0+URZ+0xd8], R2 ;  /* 0x0000d802000075a7 */ /* 0x00452400080011ff */
[----:B----4-:R-:W-:Y:S05]  /*8cb0*/  @!P0 NANOSLEEP.SYNCS 0x989680 ;  /* 0x009896800000895d */ /* 0x010fea0003900000 */
[----:B------:R-:W4:Y:S02]  /*8cc0*/  @!P0 SYNCS.PHASECHK.TRANS64 P0, [R0+URZ+0xd8], R2 ;  /* 0x0000d802000085a7 */ /* 0x000f2400080010ff */
[----:B----4-:R-:W-:Y:S05]  /*8cd0*/  @!P0 BRA `(.L_x_185) ;  /* 0xfffffffc00f08947 */ /* 0x010fea000383ffff */
[----:B------:R-:W-:Y:S05]  /*8ce0*/  BRA `(.L_x_95) ;  /* 0xffffffbc00787947 */ /* 0x000fea000383ffff */
.L_x_99:
[----:B------:R-:W-:Y:S07]  /*8cf0*/  MOV R0, UR15 ;  /* 0x0000000f00007c02 */ /* 0x000fee0008000f00 */
.L_x_186:
[----:B-1----:R1:W2:Y:S02]  /*8d00*/  SYNCS.PHASECHK.TRANS64.TRYWAIT P0, [R0+URZ+0xb8], R9 ;  /* 0x0000b809000075a7 */ /* 0x0022a400080011ff */
[----:B--2---:R-:W-:Y:S05]  /*8d10*/  @!P0 NANOSLEEP.SYNCS 0x989680 ;  /* 0x009896800000895d */ /* 0x004fea0003900000 */
[----:B------:R-:W2:Y:S02]  /*8d20*/  @!P0 SYNCS.PHASECHK.TRANS64 P0, [R0+URZ+0xb8], R9 ;  /* 0x0000b809000085a7 */ /* 0x000ea400080010ff */
[----:B--2---:R-:W-:Y:S05]  /*8d30*/  @!P0 BRA `(.L_x_186) ;  /* 0xfffffffc00f08947 */ /* 0x004fea000383ffff */
[----:B------:R-:W-:Y:S05]  /*8d40*/  BRA `(.L_x_187) ;  /* 0xffffffbc00f07947 */ /* 0x000fea000383ffff */
.L_x_100:
[----:B------:R-:W-:Y:S07]  /*8d50*/  MOV R0, UR13 ;  /* 0x0000000d00007c02 */ /* 0x000fee0008000f00 */
.L_x_188:
[----:B-1----:R1:W2:Y:S02]  /*8d60*/  SYNCS.PHASECHK.TRANS64.TRYWAIT P0, [R0+URZ+0xb8], R14 ;  /* 0x0000b80e000075a7 */ /* 0x0022a400080011ff */
[----:B--2---:R-:W-:Y:S05]  /*8d70*/  @!P0 NANOSLEEP.SYNCS 0x989680 ;  /* 0x009896800000895d */ /* 0x004fea0003900000 */
[----:B------:R-:W2:Y:S02]  /*8d80*/  @!P0 SYNCS.PHASECHK.TRANS64 P0, [R0+URZ+0xb8], R14 ;  /* 0x0000b80e000085a7 */ /* 0x000ea400080010ff */
[----:B--2---:R-:W-:Y:S05]  /*8d90*/  @!P0 BRA `(.L_x_188) ;  /* 0xfffffffc00f08947 */ /* 0x004fea000383ffff */
[----:B------:R-:W-:Y:S05]  /*8da0*/  BRA `(.L_x_189) ;  /* 0xffffffc000907947 */ /* 0x000fea000383ffff */
.L_x_102:
[----:B------:R-:W-:-:S07]  /*8db0*/  MOV R0, UR4 ;  /* 0x0000000400007c02 */ /* 0x000fce0008000f00 */
.L_x_190:
[----:B-1----:R1:W4:Y:S02]  /*8dc0*/  SYNCS.PHASECHK.TRANS64.TRYWAIT P0, [R0+URZ], R2 ;  /* 0x00000002000075a7 */ /* 0x00232400080011ff */
[----:B----4-:R-:W-:Y:S05]  /*8dd0*/  @!P0 NANOSLEEP.SYNCS 0x989680 ;  /* 0x009896800000895d */ /* 0x010fea0003900000 */
[----:B------:R-:W4:Y:S02]  /*8de0*/  @!P0 SYNCS.PHASECHK.TRANS64 P0, [R0+URZ], R2 ;  /* 0x00000002000085a7 */ /* 0x000f2400080010ff */
[----:B----4-:R-:W-:Y:S05]  /*8df0*/  @!P0 BRA `(.L_x_190) ;  /* 0xfffffffc00f08947 */ /* 0x010fea000383ffff */
[----:B------:R-:W-:Y:S05]  /*8e00*/  BRA `(.L_x_191) ;  /* 0xffffffc4001c7947 */ /* 0x000fea000383ffff */
.L_x_103:
[----:B------:R-:W-:-:S07]  /*8e10*/  MOV R0, UR4 ;  /* 0x0000000400007c02 */ /* 0x000fce0008000f00 */
.L_x_192:
[----:B-1----:R1:W4:Y:S02]  /*8e20*/  SYNCS.PHASECHK.TRANS64.TRYWAIT P0, [R0+URZ], R2 ;  /* 0x00000002000075a7 */ /* 0x00232400080011ff */
[----:B----4-:R-:W-:Y:S05]  /*8e30*/  @!P0 NANOSLEEP.SYNCS 0x989680 ;  /* 0x009896800000895d */ /* 0x010fea0003900000 */
[----:B------:R-:W4:Y:S02]  /*8e40*/  @!P0 SYNCS.PHASECHK.TRANS64 P0, [R0+URZ], R2 ;  /* 0x00000002000085a7 */ /* 0x000f2400080010ff */
[----:B----4-:R-:W-:Y:S05]  /*8e50*/  @!P0 BRA `(.L_x_192) ;  /* 0xfffffffc00f08947 */ /* 0x010fea000383ffff */
[----:B------:R-:W-:Y:S05]  /*8e60*/  BRA `(.L_x_193) ;  /* 0xffffffc400287947 */ /* 0x000fea000383ffff */
.L_x_105:
[----:B--2---:R2:W3:Y:S02]  /*8e70*/  SYNCS.PHASECHK.TRANS64.TRYWAIT P0, [R0+URZ+0xe0], R2 ;  /* 0x0000e002000075a7 */ /* 0x0044e400080011ff */
[----:B---3--:R-:W-:Y:S05]  /*8e80*/  @!P0 NANOSLEEP.SYNCS 0x989680 ;  /* 0x009896800000895d */ /* 0x008fea0003900000 */
[----:B------:R-:W3:Y:S02]  /*8e90*/  @!P0 SYNCS.PHASECHK.TRANS64 P0, [R0+URZ+0xe0], R2 ;  /* 0x0000e002000085a7 */ /* 0x000ee400080010ff */
[----:B---3--:R-:W-:Y:S05]  /*8ea0*/  @!P0 BRA `(.L_x_105) ;  /* 0xfffffffc00f08947 */ /* 0x008fea000383ffff */
[----:B------:R-:W-:Y:S05]  /*8eb0*/  BRA `(.L_x_194) ;  /* 0xffffffc800287947 */ /* 0x000fea000383ffff */
.L_x_117:
[----:B-1----:R1:W4:Y:S02]  /*8ec0*/  SYNCS.PHASECHK.TRANS64.TRYWAIT P1, [R0+URZ+0xa0], R4 ;  /* 0x0000a004000075a7 */ /* 0x00232400080211ff */
[----:B----4-:R-:W-:Y:S05]  /*8ed0*/  @!P1 NANOSLEEP.SYNCS 0x989680 ;  /* 0x009896800000995d */ /* 0x010fea0003900000 */
[----:B------:R-:W4:Y:S02]  /*8ee0*/  @!P1 SYNCS.PHASECHK.TRANS64 P1, [R0+URZ+0xa0], R4 ;  /* 0x0000a004000095a7 */ /* 0x000f2400080210ff */
[----:B----4-:R-:W-:Y:S05]  /*8ef0*/  @!P1 BRA `(.L_x_117) ;  /* 0xfffffffc00f09947 */ /* 0x010fea000383ffff */
[----:B------:R-:W-:Y:S05]  /*8f00*/  BRA `(.L_x_116) ;  /* 0xffffffd400c07947 */ /* 0x000fea000383ffff */
.L_x_119:
[----:B-1----:R1:W2:Y:S02]  /*8f10*/  SYNCS.PHASECHK.TRANS64.TRYWAIT P0, [R116+URZ+0x100], R3 ;  /* 0x00010003740075a7 */ /* 0x0022a400080011ff */
[----:B--2---:R-:W-:Y:S05]  /*8f20*/  @!P0 NANOSLEEP.SYNCS 0x989680 ;  /* 0x009896800000895d */ /* 0x004fea0003900000 */
[----:B------:R-:W2:Y:S02]  /*8f30*/  @!P0 SYNCS.PHASECHK.TRANS64 P0, [R116+URZ+0x100], R3 ;  /* 0x00010003740085a7 */ /* 0x000ea400080010ff */
[----:B--2---:R-:W-:Y:S05]  /*8f40*/  @!P0 BRA `(.L_x_119) ;  /* 0xfffffffc00f08947 */ /* 0x004fea000383ffff */
[----:B------:R-:W-:Y:S05]  /*8f50*/  BRA `(.L_x_118) ;  /* 0xffffffd400f87947 */ /* 0x000fea000383ffff */
.L_x_130:
[----:B--2---:R2:W3:Y:S02]  /*8f60*/  SYNCS.PHASECHK.TRANS64.TRYWAIT P0, [R3+URZ+0xa0], R71 ;  /* 0x0000a047030075a7 */ /* 0x0044e400080011ff */
[----:B---3--:R-:W-:Y:S05]  /*8f70*/  @!P0 NANOSLEEP.SYNCS 0x989680 ;  /* 0x009896800000895d */ /* 0x008fea0003900000 */
[----:B------:R-:W3:Y:S02]  /*8f80*/  @!P0 SYNCS.PHASECHK.TRANS64 P0, [R3+URZ+0xa0], R71 ;  /* 0x0000a047030085a7 */ /* 0x000ee400080010ff */
[----:B---3--:R-:W-:Y:S05]  /*8f90*/  @!P0 BRA `(.L_x_130) ;  /* 0xfffffffc00f08947 */ /* 0x008fea000383ffff */
[----:B------:R-:W-:Y:S05]  /*8fa0*/  BRA `(.L_x_129) ;  /* 0xffffffe000e07947 */ /* 0x000fea000383ffff */
        .weak           $__internal_0_$__cuda_sm10x_tcgen05_guardrail_trap_col_being_dealloced_not_returned_by_alloc
        .type           $__internal_0_$__cuda_sm10x_tcgen05_guardrail_trap_col_being_dealloced_not_returned_by_alloc,@function
        .size           $__internal_0_$__cuda_sm10x_tcgen05_guardrail_trap_col_being_dealloced_not_returned_by_alloc,($__internal_1_$__cuda_sm10x_tcgen05_guardrail_trap_phase_invalid_during_alloc - $__internal_0_$__cuda_sm10x_tcgen05_guardrail_trap_col_being_dealloced_not_returned_by_alloc)
$__internal_0_$__cuda_sm10x_tcgen05_guardrail_trap_col_being_dealloced_not_returned_by_alloc:
[----:B------:R-:W-:Y:S05]  /*8fb0*/  BPT.TRAP 0x1 ;  /* 0x000000040000795c */ /* 0x000fea0000300000 */
[----:B------:R-:W-:-:S04]  /*8fc0*/  HFMA2 R3, -RZ, RZ, 0, 0 ;  /* 0x00000000ff037431 */ /* 0x000fc800000001ff */
[----:B------:R-:W-:Y:S05]  /*8fd0*/  RET.REL.NODEC R2 `(_ZN7cutlass13device_kernelINS_4gemm6kernel13GemmUniversalIN4cute5tupleIJiiiiEEENS1_10collective13CollectiveMmaINS1_35MainloopSm100TmaUmmaWarpSpecializedILi10ELi2ELi4ENS5_IJNS4_1CILi2EEENSA_ILi1EEESC_EEEEENS5_IJNSA_ILi256EEENSA_ILi64EEESG_EEENS_6half_tENS5_IJlSC_lEEESI_SJ_NS4_8TiledMMAINS4_8MMA_AtomIJNS4_26SM100_MMA_F16BF16_2x1SM_SSISI_SI_fLi256ELi64ELNS4_4UMMA5MajorE0ELSO_0ELNSN_7ScaleInE0ELSP_0EEEEEENS4_6LayoutINS5_IJSC_SC_SC_EEENS5_IJNSA_ILi0EEESU_SU_EEEEENS5_IJNS4_10UnderscoreESX_SX_EEEEENS4_18SM100_TMA_2SM_LOADENS4_14ComposedLayoutINS4_7SwizzleILi3ELi4ELi3EEENS4_18smem_ptr_flag_bitsILi16EEENSS_INS5_IJNSA_ILi8EEESG_EEENS5_IJSG_SC_EEEEEEEvNS4_8identityES10_S1A_vS1B_EENS_8epilogue10collective18CollectiveEpilogueINS1D_23Sm100TmaWarpSpecializedILi3ELi2ELi32ELb1ELb0EEEJNS5_IJNSA_ILi128EEESG_SG_EEENS5_IJNSS_IS1I_SC_EENSS_INSA_ILi32EEESC_EEEEESI_SJ_SI_SJ_NS1D_6fusion15FusionCallbacksIS1H_NS1O_23LinCombPerRowBiasEltActINS1D_6thread4ReLuESI_fSI_SI_fLi8ELNS_15FloatRoundStyleE2EEES1J_S1N_JEEENS4_5SM1004TMEM4LOAD26SM100_TMEM_LOAD_32dp32b32xENS4_13SM90_TMA_LOADENS11_INS12_ILi2ELi4ELi3EEES15_NSS_INS5_IJS16_S1L_EEENS5_IJS1L_SC_EEEEEEENS4_39AutoVectorizingCopyWithAssumedAlignmentILi128EEENS4_14SM90_TMA_STOREES25_S27_S27_EEEvvEEEEvNT_6ParamsE) ;  /* 0xffffff7002087950 */ /* 0x000fea0003c3ffff */
        .weak           $__internal_1_$__cuda_sm10x_tcgen05_guardrail_trap_phase_invalid_during_alloc
        .type           $__internal_1_$__cuda_sm10x_tcgen05_guardrail_trap_phase_invalid_during_alloc,@function
        .size           $__internal_1_$__cuda_sm10x_tcgen05_guardrail_trap_phase_invalid_during_alloc,($__internal_2_$__cuda_sm10x_tcgen05_guardrail_trap_unallocated_columns_being_dealloced - $__internal_1_$__cuda_sm10x_tcgen05_guardrail_trap_phase_invalid_during_alloc)
$__internal_1_$__cuda_sm10x_tcgen05_guardrail_trap_phase_invalid_during_alloc:
[----:B------:R-:W-:Y:S05]  /*8fe0*/  BPT.TRAP 0x1 ;  /* 0x000000040000795c */ /* 0x000fea0000300000 */
[----:B------:R-:W-:-:S04]  /*8ff0*/  MOV R3, 0x0 ;  /* 0x0000000000037802 */ /* 0x000fc80000000f00 */
[----:B------:R-:W-:Y:S05]  /*9000*/  RET.REL.NODEC R2 `(_ZN7cutlass13device_kernelINS_4gemm6kernel13GemmUniversalIN4cute5tupleIJiiiiEEENS1_10collective13CollectiveMmaINS1_35MainloopSm100TmaUmmaWarpSpecializedILi10ELi2ELi4ENS5_IJNS4_1CILi2EEENSA_ILi1EEESC_EEEEENS5_IJNSA_ILi256EEENSA_ILi64EEESG_EEENS_6half_tENS5_IJlSC_lEEESI_SJ_NS4_8TiledMMAINS4_8MMA_AtomIJNS4_26SM100_MMA_F16BF16_2x1SM_SSISI_SI_fLi256ELi64ELNS4_4UMMA5MajorE0ELSO_0ELNSN_7ScaleInE0ELSP_0EEEEEENS4_6LayoutINS5_IJSC_SC_SC_EEENS5_IJNSA_ILi0EEESU_SU_EEEEENS5_IJNS4_10UnderscoreESX_SX_EEEEENS4_18SM100_TMA_2SM_LOADENS4_14ComposedLayoutINS4_7SwizzleILi3ELi4ELi3EEENS4_18smem_ptr_flag_bitsILi16EEENSS_INS5_IJNSA_ILi8EEESG_EEENS5_IJSG_SC_EEEEEEEvNS4_8identityES10_S1A_vS1B_EENS_8epilogue10collective18CollectiveEpilogueINS1D_23Sm100TmaWarpSpecializedILi3ELi2ELi32ELb1ELb0EEEJNS5_IJNSA_ILi128EEESG_SG_EEENS5_IJNSS_IS1I_SC_EENSS_INSA_ILi32EEESC_EEEEESI_SJ_SI_SJ_NS1D_6fusion15FusionCallbacksIS1H_NS1O_23LinCombPerRowBiasEltActINS1D_6thread4ReLuESI_fSI_SI_fLi8ELNS_15FloatRoundStyleE2EEES1J_S1N_JEEENS4_5SM1004TMEM4LOAD26SM100_TMEM_LOAD_32dp32b32xENS4_13SM90_TMA_LOADENS11_INS12_ILi2ELi4ELi3EEES15_NSS_INS5_IJS16_S1L_EEENS5_IJS1L_SC_EEEEEEENS4_39AutoVectorizingCopyWithAssumedAlignmentILi128EEENS4_14SM90_TMA_STOREES25_S27_S27_EEEvvEEEEvNT_6ParamsE) ;  /* 0xffffff6c02fc7950 */ /* 0x000fea0003c3ffff */
        .weak           $__internal_2_$__cuda_sm10x_tcgen05_guardrail_trap_unallocated_columns_being_dealloced
        .type           $__internal_2_$__cuda_sm10x_tcgen05_guardrail_trap_unallocated_columns_being_dealloced,@function
        .size           $__internal_2_$__cuda_sm10x_tcgen05_guardrail_trap_unallocated_columns_being_dealloced,(.L_x_196 - $__internal_2_$__cuda_sm10x_tcgen05_guardrail_trap_unallocated_columns_being_dealloced)
$__internal_2_$__cuda_sm10x_tcgen05_guardrail_trap_unallocated_columns_being_dealloced:
[----:B------:R-:W-:Y:S05]  /*9010*/  BPT.TRAP 0x1 ;  /* 0x000000040000795c */ /* 0x000fea0000300000 */
[----:B------:R-:W-:-:S04]  /*9020*/  HFMA2 R3, -RZ, RZ, 0, 0 ;  /* 0x00000000ff037431 */ /* 0x000fc800000001ff */
[----:B------:R-:W-:Y:S05]  /*9030*/  RET.REL.NODEC R2 `(_ZN7cutlass13device_kernelINS_4gemm6kernel13GemmUniversalIN4cute5tupleIJiiiiEEENS1_10collective13CollectiveMmaINS1_35MainloopSm100TmaUmmaWarpSpecializedILi10ELi2ELi4ENS5_IJNS4_1CILi2EEENSA_ILi1EEESC_EEEEENS5_IJNSA_ILi256EEENSA_ILi64EEESG_EEENS_6half_tENS5_IJlSC_lEEESI_SJ_NS4_8TiledMMAINS4_8MMA_AtomIJNS4_26SM100_MMA_F16BF16_2x1SM_SSISI_SI_fLi256ELi64ELNS4_4UMMA5MajorE0ELSO_0ELNSN_7ScaleInE0ELSP_0EEEEEENS4_6LayoutINS5_IJSC_SC_SC_EEENS5_IJNSA_ILi0EEESU_SU_EEEEENS5_IJNS4_10UnderscoreESX_SX_EEEEENS4_18SM100_TMA_2SM_LOADENS4_14ComposedLayoutINS4_7SwizzleILi3ELi4ELi3EEENS4_18smem_ptr_flag_bitsILi16EEENSS_INS5_IJNSA_ILi8EEESG_EEENS5_IJSG_SC_EEEEEEEvNS4_8identityES10_S1A_vS1B_EENS_8epilogue10collective18CollectiveEpilogueINS1D_23Sm100TmaWarpSpecializedILi3ELi2ELi32ELb1ELb0EEEJNS5_IJNSA_ILi128EEESG_SG_EEENS5_IJNSS_IS1I_SC_EENSS_INSA_ILi32EEESC_EEEEESI_SJ_SI_SJ_NS1D_6fusion15FusionCallbacksIS1H_NS1O_23LinCombPerRowBiasEltActINS1D_6thread4ReLuESI_fSI_SI_fLi8ELNS_15FloatRoundStyleE2EEES1J_S1N_JEEENS4_5SM1004TMEM4LOAD26SM100_TMEM_LOAD_32dp32b32xENS4_13SM90_TMA_LOADENS11_INS12_ILi2ELi4ELi3EEES15_NSS_INS5_IJS16_S1L_EEENS5_IJS1L_SC_EEEEEEENS4_39AutoVectorizingCopyWithAssumedAlignmentILi128EEENS4_14SM90_TMA_STOREES25_S27_S27_EEEvvEEEEvNT_6ParamsE) ;  /* 0xffffff6c02f07950 */ /* 0x000fea0003c3ffff */
.L_x_195:
[----:B------:R-:W-:-:S00]  /*9040*/  BRA `(.L_x_195) ;  /* 0xfffffffc00fc7947 */ /* 0x000fc0000383ffff */
[----:B------:R-:W-:-:S00]  /*9050*/  NOP ;  /* 0x0000000000007918 */ /* 0x000fc00000000000 */
        /* <DEDUP_REMOVED lines=10> */
.L_x_196:


//--------------------- .nv.global.init           --------------------------
	.section	.nv.global.init,"aw",@progbits
.nv.global.init:
	.type		$str$27,@object
	.size		$str$27,($str$28 - $str$27)
$str$27:
        /*0000*/ 	.byte	0x28, 0x61, 0x64, 0x64, 0x72, 0x65, 0x73, 0x73, 0x20, 0x26, 0x20, 0x6d, 0x61, 0x73, 0x6b, 0x29
        /*0010*/ 	.byte	0x20, 0x3d, 0x3d, 0x20, 0x30, 0x00
	.type		$str$28,@object
	.size		$str$28,($str$26 - $str$28)
$str$28:
        /*0016*/ 	.byte	0x2f, 0x74, 0x6d, 0x70, 0x2f, 0x63, 0x75, 0x74, 0x6c, 0x61, 0x73, 0x73, 0x5f, 0x73, 0x77, 0x65
        /*0026*/ 	.byte	0x65, 0x70, 0x5f, 0x73, 0x72, 0x63, 0x2f, 0x69, 0x6e, 0x63, 0x6c, 0x75, 0x64, 0x65, 0x2f, 0x63
        /*0036*/ 	.byte	0x75, 0x74, 0x65, 0x2f, 0x70, 0x6f, 0x69, 0x6e, 0x74, 0x65, 0x72, 0x5f, 0x66, 0x6c, 0x61, 0x67
        /*0046*/ 	.byte	0x67, 0x65, 0x64, 0x2e, 0x68, 0x70, 0x70, 0x00
	.type		$str$26,@object
	.size		$str$26,($str$25 - $str$26)
$str$26:
        /*004e*/ 	.byte	0x2f, 0x74, 0x6d, 0x70, 0x2f, 0x63, 0x75, 0x74, 0x6c, 0x61, 0x73, 0x73, 0x5f, 0x73, 0x77, 0x65
        /*005e*/ 	.byte	0x65, 0x70, 0x5f, 0x73, 0x72, 0x63, 0x2f, 0x69, 0x6e, 0x63, 0x6c, 0x75, 0x64, 0x65, 0x2f, 0x63
        /*006e*/ 	.byte	0x75, 0x74, 0x65, 0x2f, 0x61, 0x74, 0x6f, 0x6d, 0x2f, 0x63, 0x6f, 0x70, 0x79, 0x5f, 0x74, 0x72
        /*007e*/ 	.byte	0x61, 0x69, 0x74, 0x73, 0x5f, 0x73, 0x6d, 0x31, 0x30, 0x30, 0x2e, 0x68, 0x70, 0x70, 0x00
	.type		$str$25,@object
	.size		$str$25,(__unnamed_1 - $str$25)
$str$25:
        /*008d*/ 	.byte	0x28, 0x28, 0x75, 0x69, 0x6e, 0x74, 0x33, 0x32, 0x5f, 0x74, 0x28, 0x74, 0x68, 0x72, 0x65, 0x61
        /*009d*/ 	.byte	0x64, 0x49, 0x64, 0x78, 0x2e, 0x78, 0x29, 0x20, 0x2f, 0x20, 0x33, 0x32, 0x29, 0x20, 0x25, 0x20
        /*00ad*/ 	.byte	0x34, 0x29, 0x20, 0x3d, 0x3d, 0x20, 0x28, 0x28, 0x28, 0x74, 0x6d, 0x65, 0x6d, 0x5f, 0x61, 0x64
        /*00bd*/ 	.byte	0x64, 0x72, 0x20, 0x3e, 0x3e, 0x20, 0x31, 0x36, 0x29, 0x20, 0x2f, 0x20, 0x33, 0x32, 0x29, 0x20
        /*00cd*/ 	.byte	0x25, 0x20, 0x34, 0x29, 0x00
	.type		__unnamed_1,@object
	.size		__unnamed_1,(__unnamed_2 - __unnamed_1)
__unnamed_1:
        /*00d2*/ 	.byte	0x61, 0x75, 0x74, 0x6f, 0x20, 0x63, 0x75, 0x74, 0x65, 0x3a, 0x3a, 0x61, 0x73, 0x5f, 0x70, 0x6f
        /* <DEDUP_REMOVED lines=24> */
        /*0262*/ 	.byte	0x3e, 0x3e, 0x3e, 0x3e, 0x5d, 0x00
	.type		__unnamed_2,@object
	.size		__unnamed_2,(.L_2 - __unnamed_2)
__unnamed_2:
        /* <DEDUP_REMOVED lines=42> */
        /*0508*/ 	.byte	0x3e, 0x3e, 0x5d, 0x00
.L_2:


//--------------------- .nv.shared._ZN7cutlass13device_kernelINS_4gemm6kernel13GemmUniversalIN4cute5tupleIJiiiiEEENS1_10collective13CollectiveMmaINS1_35MainloopSm100TmaUmmaWarpSpecializedILi10ELi2ELi4ENS5_IJNS4_1CILi2EEENSA_ILi1EEESC_EEEEENS5_IJNSA_ILi256EEENSA_ILi64EEESG_EEENS_6half_tENS5_IJlSC_lEEESI_SJ_NS4_8TiledMMAINS4_8MMA_AtomIJNS4_26SM100_MMA_F16BF16_2x1SM_SSISI_SI_fLi256ELi64ELNS4_4UMMA5MajorE0ELSO_0ELNSN_7ScaleInE0ELSP_0EEEEEENS4_6LayoutINS5_IJSC_SC_SC_EEENS5_IJNSA_ILi0EEESU_SU_EEEEENS5_IJNS4_10UnderscoreESX_SX_EEEEENS4_18SM100_TMA_2SM_LOADENS4_14ComposedLayoutINS4_7SwizzleILi3ELi4ELi3EEENS4_18smem_ptr_flag_bitsILi16EEENSS_INS5_IJNSA_ILi8EEESG_EEENS5_IJSG_SC_EEEEEEEvNS4_8identityES10_S1A_vS1B_EENS_8epilogue10collective18CollectiveEpilogueINS1D_23Sm100TmaWarpSpecializedILi3ELi2ELi32ELb1ELb0EEEJNS5_IJNSA_ILi128EEESG_SG_EEENS5_IJNSS_IS1I_SC_EENSS_INSA_ILi32EEESC_EEEEESI_SJ_SI_SJ_NS1D_6fusion15FusionCallbacksIS1H_NS1O_23LinCombPerRowBiasEltActINS1D_6thread4ReLuESI_fSI_SI_fLi8ELNS_15FloatRoundStyleE2EEES1J_S1N_JEEENS4_5SM1004TMEM4LOAD26SM100_TMEM_LOAD_32dp32b32xENS4_13SM90_TMA_LOADENS11_INS12_ILi2ELi4ELi3EEES15_NSS_INS5_IJS16_S1L_EEENS5_IJS1L_SC_EEEEEEENS4_39AutoVectorizingCopyWithAssumedAlignmentILi128EEENS4_14SM90_TMA_STOREES25_S27_S27_EEEvvEEEEvNT_6ParamsE --------------------------
	.section	.nv.shared._ZN7cutlass13device_kernelINS_4gemm6kernel13GemmUniversalIN4cute5tupleIJiiiiEEENS1_10collective13CollectiveMmaINS1_35MainloopSm100TmaUmmaWarpSpecializedILi10ELi2ELi4ENS5_IJNS4_1CILi2EEENSA_ILi1EEESC_EEEEENS5_IJNSA_ILi256EEENSA_ILi64EEESG_EEENS_6half_tENS5_IJlSC_lEEESI_SJ_NS4_8TiledMMAINS4_8MMA_AtomIJNS4_26SM100_MMA_F16BF16_2x1SM_SSISI_SI_fLi256ELi64ELNS4_4UMMA5MajorE0ELSO_0ELNSN_7ScaleInE0ELSP_0EEEEEENS4_6LayoutINS5_IJSC_SC_SC_EEENS5_IJNSA_ILi0EEESU_SU_EEEEENS5_IJNS4_10UnderscoreESX_SX_EEEEENS4_18SM100_TMA_2SM_LOADENS4_14ComposedLayoutINS4_7SwizzleILi3ELi4ELi3EEENS4_18smem_ptr_flag_bitsILi16EEENSS_INS5_IJNSA_ILi8EEESG_EEENS5_IJSG_SC_EEEEEEEvNS4_8identityES10_S1A_vS1B_EENS_8epilogue10collective18CollectiveEpilogueINS1D_23Sm100TmaWarpSpecializedILi3ELi2ELi32ELb1ELb0EEEJNS5_IJNSA_ILi128EEESG_SG_EEENS5_IJNSS_IS1I_SC_EENSS_INSA_ILi32EEESC_EEEEESI_SJ_SI_SJ_NS1D_6fusion15FusionCallbacksIS1H_NS1O_23LinCombPerRowBiasEltActINS1D_6thread4ReLuESI_fSI_SI_fLi8ELNS_15FloatRoundStyleE2EEES1J_S1N_JEEENS4_5SM1004TMEM4LOAD26SM100_TMEM_LOAD_32dp32b32xENS4_13SM90_TMA_LOADENS11_INS12_ILi2ELi4ELi3EEES15_NSS_INS5_IJS16_S1L_EEENS5_IJS1L_SC_EEEEEEENS4_39AutoVectorizingCopyWithAssumedAlignmentILi128EEENS4_14SM90_TMA_STOREES25_S27_S27_EEEvvEEEEvNT_6ParamsE,"aw",@nobits
	.sectionflags	@""
	.align	16
	.zero		1024


//--------------------- .nv.shared.reserved.0     --------------------------
	.section	.nv.shared.reserved.0,"aw",@nobits
	.weak		__nv_reservedSMEM_offset_0_alias
	.size		__nv_reservedSMEM_offset_0_alias, 0, 64
	.other		__nv_reservedSMEM_offset_0_alias,@"STO_CUDA_RESERVED_SHARED STV_DEFAULT"
__nv_reservedSMEM_offset_0_alias:
	.zero		0
.nv.shared.reserved.0:
	.zero		64
	.weak		__nv_reservedSMEM_tcgen05_partition
	.type		__nv_reservedSMEM_tcgen05_partition,@object
	.size		__nv_reservedSMEM_tcgen05_partition,(.L_0 - __nv_reservedSMEM_tcgen05_partition)
__nv_reservedSMEM_tcgen05_partition:
	.zero		32
.L_0:


//--------------------- .nv.global                --------------------------
	.section	.nv.global,"aw",@nobits
.nv.global:
	.type		_ZN39_INTERNAL_ac4968f0_4_k_cu_95e324bb_33354cute1_E,@object
	.size		_ZN39_INTERNAL_ac4968f0_4_k_cu_95e324bb_33354cute1_E,(_ZN39_INTERNAL_ac4968f0_4_k_cu_95e324bb_33354cuda3std3__45__cpo6cbeginE - _ZN39_INTERNAL_ac4968f0_4_k_cu_95e324bb_33354cute1_E)
_ZN39_INTERNAL_ac4968f0_4_k_cu_95e324bb_33354cute1_E:
	.zero		1
	.type		_ZN39_INTERNAL_ac4968f0_4_k_cu_95e324bb_33354cuda3std3__45__cpo6cbeginE,@object
	.size		_ZN39_INTERNAL_ac4968f0_4_k_cu_95e324bb_33354cuda3std3__45__cpo6cbeginE,(_ZN39_INTERNAL_ac4968f0_4_k_cu_95e324bb_33354cuda3std3__48in_placeE - _ZN39_INTERNAL_ac4968f0_4_k_cu_95e324bb_33354cuda3std3__45__cpo6cbeginE)
_ZN39_INTERNAL_ac4968f0_4_k_cu_95e324bb_33354cuda3std3__45__cpo6cbeginE:
	.zero		1
	.type		_ZN39_INTERNAL_ac4968f0_4_k_cu_95e324bb_33354cuda3std3__48in_placeE,@object
	.size		_ZN39_INTERNAL_ac4968f0_4_k_cu_95e324bb_33354cuda3std3__48in_placeE,(_ZN39_INTERNAL_ac4968f0_4_k_cu_95e324bb_33354cuda3std6ranges3__45__cpo9iter_moveE - _ZN39_INTERNAL_ac4968f0_4_k_cu_95e324bb_33354cuda3std3__48in_placeE)
_ZN39_INTERNAL_ac4968f0_4_k_cu_95e324bb_33354cuda3std3__48in_placeE:
	.zero		1
	.type		_ZN39_INTERNAL_ac4968f0_4_k_cu_95e324bb_33354cuda3std6ranges3__45__cpo9iter_moveE,@object
	.size		_ZN39_INTERNAL_ac4968f0_4_k_cu_95e324bb_33354cuda3std6ranges3__45__cpo9iter_moveE,(_ZN39_INTERNAL_ac4968f0_4_k_cu_95e324bb_33354cuda3std3__45__cpo5beginE - _ZN39_INTERNAL_ac4968f0_4_k_cu_95e324bb_33354cuda3std6ranges3__45__cpo9iter_moveE)
_ZN39_INTERNAL_ac4968f0_4_k_cu_95e324bb_33354cuda3std6ranges3__45__cpo9iter_moveE:
	.zero		1
	.type		_ZN39_INTERNAL_ac4968f0_4_k_cu_95e324bb_33354cuda3std3__45__cpo5beginE,@object
	.size		_ZN39_INTERNAL_ac4968f0_4_k_cu_95e324bb_33354cuda3std3__45__cpo5beginE,(_ZN39_INTERNAL_ac4968f0_4_k_cu_95e324bb_33354cuda3std3__441_GLOBAL__N__ac4968f0_4_k_cu_95e324bb_33356ignoreE - _ZN39_INTERNAL_ac4968f0_4_k_cu_95e324bb_33354cuda3std3__45__cpo5beginE)
_ZN39_INTERNAL_ac4968f0_4_k_cu_95e324bb_33354cuda3std3__45__cpo5beginE:
	.zero		1
	.type		_ZN39_INTERNAL_ac4968f0_4_k_cu_95e324bb_33354cuda3std3__441_GLOBAL__N__ac4968f0_4_k_cu_95e324bb_33356ignoreE,@object
	.size		_ZN39_INTERNAL_ac4968f0_4_k_cu_95e324bb_33354cuda3std3__441_GLOBAL__N__ac4968f0_4_k_cu_95e324bb_33356ignoreE,(_ZN39_INTERNAL_ac4968f0_4_k_cu_95e324bb_33354cute7productE - _ZN39_INTERNAL_ac4968f0_4_k_cu_95e324bb_33354cuda3std3__441_GLOBAL__N__ac4968f0_4_k_cu_95e324bb_33356ignoreE)
_ZN39_INTERNAL_ac4968f0_4_k_cu_95e324bb_33354cuda3std3__441_GLOBAL__N__ac4968f0_4_k_cu_95e324bb_33356ignoreE:
	.zero		1
	.type		_ZN39_INTERNAL_ac4968f0_4_k_cu_95e324bb_33354cute7productE,@object
	.size		_ZN39_INTERNAL_ac4968f0_4_k_cu_95e324bb_33354cute7productE,(_ZN39_INTERNAL_ac4968f0_4_k_cu_95e324bb_33354cuda3std3__45__cpo3endE - _ZN39_INTERNAL_ac4968f0_4_k_cu_95e324bb_33354cute7productE)
_ZN39_INTERNAL_ac4968f0_4_k_cu_95e324bb_33354cute7productE:
	.zero		1
	.type		_ZN39_INTERNAL_ac4968f0_4_k_cu_95e324bb_33354cuda3std3__45__cpo3endE,@object
	.size		_ZN39_INTERNAL_ac4968f0_4_k_cu_95e324bb_33354cuda3std3__45__cpo3endE,(_ZN39_INTERNAL_ac4968f0_4_k_cu_95e324bb_33354cuda3std3__419piecewise_constructE - _ZN39_INTERNAL_ac4968f0_4_k_cu_95e324bb_33354cuda3std3__45__cpo3endE)
_ZN39_INTERNAL_ac4968f0_4_k_cu_95e324bb_33354cuda3std3__45__cpo3endE:
	.zero		1
	.type		_ZN39_INTERNAL_ac4968f0_4_k_cu_95e324bb_33354cuda3std3__419piecewise_constructE,@object
	.size		_ZN39_INTERNAL_ac4968f0_4_k_cu_95e324bb_33354cuda3std3__419piecewise_constructE,(_ZN39_INTERNAL_ac4968f0_4_k_cu_95e324bb_33354cuda3std3__45__cpo4cendE - _ZN39_INTERNAL_ac4968f0_4_k_cu_95e324bb_33354cuda3std3__419piecewise_constructE)
_ZN39_INTERNAL_ac4968f0_4_k_cu_95e324bb_33354cuda3std3__419piecewise_constructE:
	.zero		1
	.type		_ZN39_INTERNAL_ac4968f0_4_k_cu_95e324bb_33354cuda3std3__45__cpo4cendE,@object
	.size		_ZN39_INTERNAL_ac4968f0_4_k_cu_95e324bb_33354cuda3std3__45__cpo4cendE,(_ZN39_INTERNAL_ac4968f0_4_k_cu_95e324bb_33354cuda3std6ranges3__45__cpo4swapE - _ZN39_INTERNAL_ac4968f0_4_k_cu_95e324bb_33354cuda3std3__45__cpo4cendE)
_ZN39_INTERNAL_ac4968f0_4_k_cu_95e324bb_33354cuda3std3__45__cpo4cendE:
	.zero		1
	.type		_ZN39_INTERNAL_ac4968f0_4_k_cu_95e324bb_33354cuda3std6ranges3__45__cpo4swapE,@object
	.size		_ZN39_INTERNAL_ac4968f0_4_k_cu_95e324bb_33354cuda3std6ranges3__45__cpo4swapE,(.L_10 - _ZN39_INTERNAL_ac4968f0_4_k_cu_95e324bb_33354cuda3std6ranges3__45__cpo4swapE)
_ZN39_INTERNAL_ac4968f0_4_k_cu_95e324bb_33354cuda3std6ranges3__45__cpo4swapE:
	.zero		1
.L_10:


//--------------------- .nv.constant0._ZN7cutlass13device_kernelINS_4gemm6kernel13GemmUniversalIN4cute5tupleIJiiiiEEENS1_10collective13CollectiveMmaINS1_35MainloopSm100TmaUmmaWarpSpecializedILi10ELi2ELi4ENS5_IJNS4_1CILi2EEENSA_ILi1EEESC_EEEEENS5_IJNSA_ILi256EEENSA_ILi64EEESG_EEENS_6half_tENS5_IJlSC_lEEESI_SJ_NS4_8TiledMMAINS4_8MMA_AtomIJNS4_26SM100_MMA_F16BF16_2x1SM_SSISI_SI_fLi256ELi64ELNS4_4UMMA5MajorE0ELSO_0ELNSN_7ScaleInE0ELSP_0EEEEEENS4_6LayoutINS5_IJSC_SC_SC_EEENS5_IJNSA_ILi0EEESU_SU_EEEEENS5_IJNS4_10UnderscoreESX_SX_EEEEENS4_18SM100_TMA_2SM_LOADENS4_14ComposedLayoutINS4_7SwizzleILi3ELi4ELi3EEENS4_18smem_ptr_flag_bitsILi16EEENSS_INS5_IJNSA_ILi8EEESG_EEENS5_IJSG_SC_EEEEEEEvNS4_8identityES10_S1A_vS1B_EENS_8epilogue10collective18CollectiveEpilogueINS1D_23Sm100TmaWarpSpecializedILi3ELi2ELi32ELb1ELb0EEEJNS5_IJNSA_ILi128EEESG_SG_EEENS5_IJNSS_IS1I_SC_EENSS_INSA_ILi32EEESC_EEEEESI_SJ_SI_SJ_NS1D_6fusion15FusionCallbacksIS1H_NS1O_23LinCombPerRowBiasEltActINS1D_6thread4ReLuESI_fSI_SI_fLi8ELNS_15FloatRoundStyleE2EEES1J_S1N_JEEENS4_5SM1004TMEM4LOAD26SM100_TMEM_LOAD_32dp32b32xENS4_13SM90_TMA_LOADENS11_INS12_ILi2ELi4ELi3EEES15_NSS_INS5_IJS16_S1L_EEENS5_IJS1L_SC_EEEEEEENS4_39AutoVectorizingCopyWithAssumedAlignmentILi128EEENS4_14SM90_TMA_STOREES25_S27_S27_EEEvvEEEEvNT_6ParamsE --------------------------
	.section	.nv.constant0._ZN7cutlass13device_kernelINS_4gemm6kernel13GemmUniversalIN4cute5tupleIJiiiiEEENS1_10collective13CollectiveMmaINS1_35MainloopSm100TmaUmmaWarpSpecializedILi10ELi2ELi4ENS5_IJNS4_1CILi2EEENSA_ILi1EEESC_EEEEENS5_IJNSA_ILi256EEENSA_ILi64EEESG_EEENS_6half_tENS5_IJlSC_lEEESI_SJ_NS4_8TiledMMAINS4_8MMA_AtomIJNS4_26SM100_MMA_F16BF16_2x1SM_SSISI_SI_fLi256ELi64ELNS4_4UMMA5MajorE0ELSO_0ELNSN_7ScaleInE0ELSP_0EEEEEENS4_6LayoutINS5_IJSC_SC_SC_EEENS5_IJNSA_ILi0EEESU_SU_EEEEENS5_IJNS4_10UnderscoreESX_SX_EEEEENS4_18SM100_TMA_2SM_LOADENS4_14ComposedLayoutINS4_7SwizzleILi3ELi4ELi3EEENS4_18smem_ptr_flag_bitsILi16EEENSS_INS5_IJNSA_ILi8EEESG_EEENS5_IJSG_SC_EEEEEEEvNS4_8identityES10_S1A_vS1B_EENS_8epilogue10collective18CollectiveEpilogueINS1D_23Sm100TmaWarpSpecializedILi3ELi2ELi32ELb1ELb0EEEJNS5_IJNSA_ILi128EEESG_SG_EEENS5_IJNSS_IS1I_SC_EENSS_INSA_ILi32EEESC_EEEEESI_SJ_SI_SJ_NS1D_6fusion15FusionCallbacksIS1H_NS1O_23LinCombPerRowBiasEltActINS1D_6thread4ReLuESI_fSI_SI_fLi8ELNS_15FloatRoundStyleE2EEES1J_S1N_JEEENS4_5SM1004TMEM4LOAD26SM100_TMEM_LOAD_32dp32b32xENS4_13SM90_TMA_LOADENS11_INS12_ILi2ELi4ELi3EEES15_NSS_INS5_IJS16_S1L_EEENS5_IJS1L_SC_EEEEEEENS4_39AutoVectorizingCopyWithAssumedAlignmentILi128EEENS4_14SM90_TMA_STOREES25_S27_S27_EEEvvEEEEvNT_6ParamsE,"a",@progbits
	.sectionflags	@""
	.align	4
.nv.constant0._ZN7cutlass13device_kernelINS_4gemm6kernel13GemmUniversalIN4cute5tupleIJiiiiEEENS1_10collective13CollectiveMmaINS1_35MainloopSm100TmaUmmaWarpSpecializedILi10ELi2ELi4ENS5_IJNS4_1CILi2EEENSA_ILi1EEESC_EEEEENS5_IJNSA_ILi256EEENSA_ILi64EEESG_EEENS_6half_tENS5_IJlSC_lEEESI_SJ_NS4_8TiledMMAINS4_8MMA_AtomIJNS4_26SM100_MMA_F16BF16_2x1SM_SSISI_SI_fLi256ELi64ELNS4_4UMMA5MajorE0ELSO_0ELNSN_7ScaleInE0ELSP_0EEEEEENS4_6LayoutINS5_IJSC_SC_SC_EEENS5_IJNSA_ILi0EEESU_SU_EEEEENS5_IJNS4_10UnderscoreESX_SX_EEEEENS4_18SM100_TMA_2SM_LOADENS4_14ComposedLayoutINS4_7SwizzleILi3ELi4ELi3EEENS4_18smem_ptr_flag_bitsILi16EEENSS_INS5_IJNSA_ILi8EEESG_EEENS5_IJSG_SC_EEEEEEEvNS4_8identityES10_S1A_vS1B_EENS_8epilogue10collective18CollectiveEpilogueINS1D_23Sm100TmaWarpSpecializedILi3ELi2ELi32ELb1ELb0EEEJNS5_IJNSA_ILi128EEESG_SG_EEENS5_IJNSS_IS1I_SC_EENSS_INSA_ILi32EEESC_EEEEESI_SJ_SI_SJ_NS1D_6fusion15FusionCallbacksIS1H_NS1O_23LinCombPerRowBiasEltActINS1D_6thread4ReLuESI_fSI_SI_fLi8ELNS_15FloatRoundStyleE2EEES1J_S1N_JEEENS4_5SM1004TMEM4LOAD26SM100_TMEM_LOAD_32dp32b32xENS4_13SM90_TMA_LOADENS11_INS12_ILi2ELi4ELi3EEES15_NSS_INS5_IJS16_S1L_EEENS5_IJS1L_SC_EEEEEEENS4_39AutoVectorizingCopyWithAssumedAlignmentILi128EEENS4_14SM90_TMA_STOREES25_S27_S27_EEEvvEEEEvNT_6ParamsE:
	.zero		2944


//--------------------- SYMBOLS --------------------------

	.type		.nv.reservedSmem.offset0,@object
	.size		.nv.reservedSmem.offset0,0x4
	.type		.nv.reservedSmem.cap,@object
	.size		.nv.reservedSmem.cap,0x4
	.type		__assertfail,@function
